//
// Generated by NVIDIA NVVM Compiler
//
// Compiler Build ID: CL-36424714
// Cuda compilation tools, release 13.0, V13.0.88
// Based on NVVM 20.0.0
//

.version 9.0
.target sm_100
.address_size 64

	// .globl	_Z7findMaxPfS_i
.extern .shared .align 16 .b8 sdata[];

.visible .entry _Z7findMaxPfS_i(
	.param .u64 .ptr .align 1 _Z7findMaxPfS_i_param_0,
	.param .u64 .ptr .align 1 _Z7findMaxPfS_i_param_1,
	.param .u32 _Z7findMaxPfS_i_param_2
)
{
	.reg .pred 	%p<6>;
	.reg .b32 	%r<14>;
	.reg .b32 	%f<9>;
	.reg .b64 	%rd<9>;

	ld.param.u64 	%rd1, [_Z7findMaxPfS_i_param_0];
	ld.param.u64 	%rd2, [_Z7findMaxPfS_i_param_1];
	ld.param.u32 	%r8, [_Z7findMaxPfS_i_param_2];
	mov.u32 	%r1, %tid.x;
	mov.u32 	%r2, %ctaid.x;
	mov.u32 	%r13, %ntid.x;
	mad.lo.s32 	%r4, %r2, %r13, %r1;
	setp.ge.s32 	%p1, %r4, %r8;
	mov.f32 	%f8, 0fFF800000;
	@%p1 bra 	$L__BB0_2;
	cvta.to.global.u64 	%rd3, %rd1;
	mul.wide.s32 	%rd4, %r4, 4;
	add.s64 	%rd5, %rd3, %rd4;
	ld.global.f32 	%f8, [%rd5];
$L__BB0_2:
	shl.b32 	%r9, %r1, 2;
	mov.u32 	%r10, sdata;
	add.s32 	%r5, %r10, %r9;
	st.shared.f32 	[%r5], %f8;
	bar.sync 	0;
	setp.lt.u32 	%p2, %r13, 2;
	@%p2 bra 	$L__BB0_6;
$L__BB0_3:
	shr.u32 	%r7, %r13, 1;
	setp.ge.u32 	%p3, %r1, %r7;
	@%p3 bra 	$L__BB0_5;
	ld.shared.f32 	%f4, [%r5];
	shl.b32 	%r11, %r7, 2;
	add.s32 	%r12, %r5, %r11;
	ld.shared.f32 	%f5, [%r12];
	max.f32 	%f6, %f4, %f5;
	st.shared.f32 	[%r5], %f6;
$L__BB0_5:
	bar.sync 	0;
	setp.gt.u32 	%p4, %r13, 3;
	mov.u32 	%r13, %r7;
	@%p4 bra 	$L__BB0_3;
$L__BB0_6:
	setp.ne.s32 	%p5, %r1, 0;
	@%p5 bra 	$L__BB0_8;
	ld.shared.f32 	%f7, [sdata];
	cvta.to.global.u64 	%rd6, %rd2;
	mul.wide.u32 	%rd7, %r2, 4;
	add.s64 	%rd8, %rd6, %rd7;
	st.global.f32 	[%rd8], %f7;
$L__BB0_8:
	ret;

}
	// .globl	_Z22optimizedOnlineSoftmaxPfS_i
.visible .entry _Z22optimizedOnlineSoftmaxPfS_i(
	.param .u64 .ptr .align 1 _Z22optimizedOnlineSoftmaxPfS_i_param_0,
	.param .u64 .ptr .align 1 _Z22optimizedOnlineSoftmaxPfS_i_param_1,
	.param .u32 _Z22optimizedOnlineSoftmaxPfS_i_param_2
)
{
	.reg .pred 	%p<30>;
	.reg .b32 	%r<56>;
	.reg .b32 	%f<69>;
	.reg .b64 	%rd<9>;

	ld.param.u64 	%rd3, [_Z22optimizedOnlineSoftmaxPfS_i_param_0];
	ld.param.u64 	%rd2, [_Z22optimizedOnlineSoftmaxPfS_i_param_1];
	ld.param.u32 	%r8, [_Z22optimizedOnlineSoftmaxPfS_i_param_2];
	cvta.to.global.u64 	%rd4, %rd3;
	mov.u32 	%r1, %tid.x;
	mov.u32 	%r9, %ctaid.x;
	mov.u32 	%r2, %ntid.x;
	mad.lo.s32 	%r3, %r9, %r2, %r1;
	setp.ge.s32 	%p1, %r3, %r8;
	mul.wide.s32 	%rd5, %r3, 4;
	add.s64 	%rd1, %rd4, %rd5;
	mov.f32 	%f65, 0fFF800000;
	@%p1 bra 	$L__BB1_2;
	ld.global.f32 	%f65, [%rd1];
$L__BB1_2:
	mov.b32 	%r10, %f65;
	shfl.sync.down.b32	%r11|%p2, %r10, 16, 31, -1;
	mov.b32 	%f14, %r11;
	max.f32 	%f15, %f65, %f14;
	mov.b32 	%r12, %f15;
	shfl.sync.down.b32	%r13|%p3, %r12, 8, 31, -1;
	mov.b32 	%f16, %r13;
	max.f32 	%f17, %f15, %f16;
	mov.b32 	%r14, %f17;
	shfl.sync.down.b32	%r15|%p4, %r14, 4, 31, -1;
	mov.b32 	%f18, %r15;
	max.f32 	%f19, %f17, %f18;
	mov.b32 	%r16, %f19;
	shfl.sync.down.b32	%r17|%p5, %r16, 2, 31, -1;
	mov.b32 	%f20, %r17;
	max.f32 	%f21, %f19, %f20;
	mov.b32 	%r18, %f21;
	shfl.sync.down.b32	%r19|%p6, %r18, 1, 31, -1;
	mov.b32 	%f22, %r19;
	max.f32 	%f3, %f21, %f22;
	and.b32  	%r4, %r1, 31;
	setp.ne.s32 	%p7, %r4, 0;
	shr.u32 	%r20, %r1, 3;
	mov.u32 	%r21, sdata;
	add.s32 	%r5, %r21, %r20;
	@%p7 bra 	$L__BB1_4;
	st.shared.f32 	[%r5], %f3;
$L__BB1_4:
	bar.sync 	0;
	shr.u32 	%r6, %r2, 5;
	setp.ge.u32 	%p8, %r1, %r6;
	shl.b32 	%r22, %r1, 2;
	add.s32 	%r7, %r21, %r22;
	mov.f32 	%f66, 0fFF800000;
	@%p8 bra 	$L__BB1_6;
	ld.shared.f32 	%f66, [%r7];
$L__BB1_6:
	setp.ne.s32 	%p9, %r4, 0;
	@%p9 bra 	$L__BB1_8;
	mov.b32 	%r24, %f66;
	shfl.sync.down.b32	%r25|%p10, %r24, 16, 31, -1;
	mov.b32 	%f24, %r25;
	max.f32 	%f25, %f66, %f24;
	mov.b32 	%r26, %f25;
	shfl.sync.down.b32	%r27|%p11, %r26, 8, 31, -1;
	mov.b32 	%f26, %r27;
	max.f32 	%f27, %f25, %f26;
	mov.b32 	%r28, %f27;
	shfl.sync.down.b32	%r29|%p12, %r28, 4, 31, -1;
	mov.b32 	%f28, %r29;
	max.f32 	%f29, %f27, %f28;
	mov.b32 	%r30, %f29;
	shfl.sync.down.b32	%r31|%p13, %r30, 2, 31, -1;
	mov.b32 	%f30, %r31;
	max.f32 	%f31, %f29, %f30;
	mov.b32 	%r32, %f31;
	shfl.sync.down.b32	%r33|%p14, %r32, 1, 31, -1;
$L__BB1_8:
	setp.ge.s32 	%p15, %r3, %r8;
	bar.sync 	0;
	ld.shared.f32 	%f6, [sdata];
	bar.sync 	0;
	mov.f32 	%f67, 0f00000000;
	@%p15 bra 	$L__BB1_10;
	ld.global.f32 	%f33, [%rd1];
	sub.f32 	%f34, %f33, %f6;
	fma.rn.f32 	%f35, %f34, 0f3BBB989D, 0f3F000000;
	cvt.sat.f32.f32 	%f36, %f35;
	mov.f32 	%f37, 0f4B400001;
	mov.f32 	%f38, 0f437C0000;
	fma.rm.f32 	%f39, %f36, %f38, %f37;
	add.f32 	%f40, %f39, 0fCB40007F;
	neg.f32 	%f41, %f40;
	fma.rn.f32 	%f42, %f34, 0f3FB8AA3B, %f41;
	fma.rn.f32 	%f43, %f34, 0f32A57060, %f42;
	mov.b32 	%r34, %f39;
	shl.b32 	%r35, %r34, 23;
	mov.b32 	%f44, %r35;
	ex2.approx.ftz.f32 	%f45, %f43;
	mul.f32 	%f67, %f45, %f44;
$L__BB1_10:
	setp.ne.s32 	%p16, %r4, 0;
	mov.b32 	%r36, %f67;
	shfl.sync.down.b32	%r37|%p17, %r36, 16, 31, -1;
	mov.b32 	%f46, %r37;
	add.f32 	%f47, %f67, %f46;
	mov.b32 	%r38, %f47;
	shfl.sync.down.b32	%r39|%p18, %r38, 8, 31, -1;
	mov.b32 	%f48, %r39;
	add.f32 	%f49, %f47, %f48;
	mov.b32 	%r40, %f49;
	shfl.sync.down.b32	%r41|%p19, %r40, 4, 31, -1;
	mov.b32 	%f50, %r41;
	add.f32 	%f51, %f49, %f50;
	mov.b32 	%r42, %f51;
	shfl.sync.down.b32	%r43|%p20, %r42, 2, 31, -1;
	mov.b32 	%f52, %r43;
	add.f32 	%f53, %f51, %f52;
	mov.b32 	%r44, %f53;
	shfl.sync.down.b32	%r45|%p21, %r44, 1, 31, -1;
	mov.b32 	%f54, %r45;
	add.f32 	%f9, %f53, %f54;
	@%p16 bra 	$L__BB1_12;
	st.shared.f32 	[%r5], %f9;
$L__BB1_12:
	setp.ge.u32 	%p22, %r1, %r6;
	bar.sync 	0;
	mov.f32 	%f68, 0f00000000;
	@%p22 bra 	$L__BB1_14;
	ld.shared.f32 	%f68, [%r7];
$L__BB1_14:
	setp.ne.s32 	%p23, %r4, 0;
	@%p23 bra 	$L__BB1_16;
	mov.b32 	%r46, %f68;
	shfl.sync.down.b32	%r47|%p24, %r46, 16, 31, -1;
	mov.b32 	%f56, %r47;
	add.f32 	%f57, %f68, %f56;
	mov.b32 	%r48, %f57;
	shfl.sync.down.b32	%r49|%p25, %r48, 8, 31, -1;
	mov.b32 	%f58, %r49;
	add.f32 	%f59, %f57, %f58;
	mov.b32 	%r50, %f59;
	shfl.sync.down.b32	%r51|%p26, %r50, 4, 31, -1;
	mov.b32 	%f60, %r51;
	add.f32 	%f61, %f59, %f60;
	mov.b32 	%r52, %f61;
	shfl.sync.down.b32	%r53|%p27, %r52, 2, 31, -1;
	mov.b32 	%f62, %r53;
	add.f32 	%f63, %f61, %f62;
	mov.b32 	%r54, %f63;
	shfl.sync.down.b32	%r55|%p28, %r54, 1, 31, -1;
$L__BB1_16:
	setp.ge.s32 	%p29, %r3, %r8;
	bar.sync 	0;
	ld.shared.f32 	%f12, [sdata];
	bar.sync 	0;
	@%p29 bra 	$L__BB1_18;
	div.rn.f32 	%f64, %f67, %f12;
	cvta.to.global.u64 	%rd6, %rd2;
	add.s64 	%rd8, %rd6, %rd5;
	st.global.f32 	[%rd8], %f64;
$L__BB1_18:
	ret;

}
	// .globl	_Z18batchOnlineSoftmaxPfS_ii
.visible .entry _Z18batchOnlineSoftmaxPfS_ii(
	.param .u64 .ptr .align 1 _Z18batchOnlineSoftmaxPfS_ii_param_0,
	.param .u64 .ptr .align 1 _Z18batchOnlineSoftmaxPfS_ii_param_1,
	.param .u32 _Z18batchOnlineSoftmaxPfS_ii_param_2,
	.param .u32 _Z18batchOnlineSoftmaxPfS_ii_param_3
)
{
	.reg .pred 	%p<14>;
	.reg .b32 	%r<25>;
	.reg .b32 	%f<26>;
	.reg .b64 	%rd<9>;

	ld.param.u64 	%rd2, [_Z18batchOnlineSoftmaxPfS_ii_param_0];
	ld.param.u64 	%rd3, [_Z18batchOnlineSoftmaxPfS_ii_param_1];
	ld.param.u32 	%r10, [_Z18batchOnlineSoftmaxPfS_ii_param_2];
	ld.param.u32 	%r9, [_Z18batchOnlineSoftmaxPfS_ii_param_3];
	mov.u32 	%r1, %ctaid.x;
	mov.u32 	%r2, %tid.x;
	setp.ge.s32 	%p1, %r1, %r10;
	setp.ge.s32 	%p2, %r2, %r9;
	or.pred  	%p3, %p1, %p2;
	@%p3 bra 	$L__BB2_12;
	cvta.to.global.u64 	%rd4, %rd2;
	mad.lo.s32 	%r3, %r9, %r1, %r2;
	mul.wide.u32 	%rd5, %r3, 4;
	add.s64 	%rd1, %rd4, %rd5;
	ld.global.f32 	%f1, [%rd1];
	shl.b32 	%r11, %r2, 2;
	mov.u32 	%r12, sdata;
	add.s32 	%r4, %r12, %r11;
	st.shared.f32 	[%r4], %f1;
	bar.sync 	0;
	setp.lt.u32 	%p4, %r9, 2;
	@%p4 bra 	$L__BB2_6;
	mov.u32 	%r23, %r9;
$L__BB2_3:
	shr.u32 	%r6, %r23, 1;
	setp.ge.u32 	%p5, %r2, %r6;
	add.s32 	%r14, %r6, %r2;
	setp.ge.s32 	%p6, %r14, %r9;
	or.pred  	%p7, %p5, %p6;
	@%p7 bra 	$L__BB2_5;
	ld.shared.f32 	%f2, [%r4];
	shl.b32 	%r15, %r6, 2;
	add.s32 	%r16, %r4, %r15;
	ld.shared.f32 	%f3, [%r16];
	max.f32 	%f4, %f2, %f3;
	st.shared.f32 	[%r4], %f4;
$L__BB2_5:
	bar.sync 	0;
	setp.gt.u32 	%p8, %r23, 3;
	mov.u32 	%r23, %r6;
	@%p8 bra 	$L__BB2_3;
$L__BB2_6:
	setp.lt.u32 	%p9, %r9, 2;
	ld.shared.f32 	%f5, [sdata];
	bar.sync 	0;
	ld.global.f32 	%f6, [%rd1];
	sub.f32 	%f7, %f6, %f5;
	fma.rn.f32 	%f8, %f7, 0f3BBB989D, 0f3F000000;
	cvt.sat.f32.f32 	%f9, %f8;
	mov.f32 	%f10, 0f4B400001;
	mov.f32 	%f11, 0f437C0000;
	fma.rm.f32 	%f12, %f9, %f11, %f10;
	add.f32 	%f13, %f12, 0fCB40007F;
	neg.f32 	%f14, %f13;
	fma.rn.f32 	%f15, %f7, 0f3FB8AA3B, %f14;
	fma.rn.f32 	%f16, %f7, 0f32A57060, %f15;
	mov.b32 	%r17, %f12;
	shl.b32 	%r18, %r17, 23;
	mov.b32 	%f17, %r18;
	ex2.approx.ftz.f32 	%f18, %f16;
	mul.f32 	%f19, %f18, %f17;
	st.shared.f32 	[%r4], %f19;
	bar.sync 	0;
	@%p9 bra 	$L__BB2_11;
	mov.u32 	%r24, %r9;
$L__BB2_8:
	shr.u32 	%r8, %r24, 1;
	setp.ge.u32 	%p10, %r2, %r8;
	add.s32 	%r20, %r8, %r2;
	setp.ge.s32 	%p11, %r20, %r9;
	or.pred  	%p12, %p10, %p11;
	@%p12 bra 	$L__BB2_10;
	shl.b32 	%r21, %r8, 2;
	add.s32 	%r22, %r4, %r21;
	ld.shared.f32 	%f20, [%r22];
	ld.shared.f32 	%f21, [%r4];
	add.f32 	%f22, %f20, %f21;
	st.shared.f32 	[%r4], %f22;
$L__BB2_10:
	bar.sync 	0;
	setp.gt.u32 	%p13, %r24, 3;
	mov.u32 	%r24, %r8;
	@%p13 bra 	$L__BB2_8;
$L__BB2_11:
	ld.shared.f32 	%f23, [sdata];
	bar.sync 	0;
	ld.shared.f32 	%f24, [%r4];
	div.rn.f32 	%f25, %f24, %f23;
	cvta.to.global.u64 	%rd6, %rd3;
	add.s64 	%rd8, %rd6, %rd5;
	st.global.f32 	[%rd8], %f25;
$L__BB2_12:
	ret;

}
	// .globl	_Z15standardSoftmaxPfS_i
.visible .entry _Z15standardSoftmaxPfS_i(
	.param .u64 .ptr .align 1 _Z15standardSoftmaxPfS_i_param_0,
	.param .u64 .ptr .align 1 _Z15standardSoftmaxPfS_i_param_1,
	.param .u32 _Z15standardSoftmaxPfS_i_param_2
)
{
	.reg .pred 	%p<10>;
	.reg .b32 	%r<23>;
	.reg .b32 	%f<45>;
	.reg .b64 	%rd<9>;

	ld.param.u64 	%rd3, [_Z15standardSoftmaxPfS_i_param_0];
	ld.param.u64 	%rd2, [_Z15standardSoftmaxPfS_i_param_1];
	ld.param.u32 	%r9, [_Z15standardSoftmaxPfS_i_param_2];
	cvta.to.global.u64 	%rd4, %rd3;
	mov.u32 	%r1, %tid.x;
	mov.u32 	%r10, %ctaid.x;
	mov.u32 	%r22, %ntid.x;
	mad.lo.s32 	%r3, %r10, %r22, %r1;
	setp.ge.s32 	%p1, %r3, %r9;
	mul.wide.s32 	%rd5, %r3, 4;
	add.s64 	%rd1, %rd4, %rd5;
	mov.f32 	%f43, 0fFF800000;
	@%p1 bra 	$L__BB3_2;
	ld.global.f32 	%f43, [%rd1];
$L__BB3_2:
	shl.b32 	%r11, %r1, 2;
	mov.u32 	%r12, sdata;
	add.s32 	%r4, %r12, %r11;
	st.shared.f32 	[%r4], %f43;
	bar.sync 	0;
	setp.lt.u32 	%p2, %r22, 2;
	@%p2 bra 	$L__BB3_7;
	mov.u32 	%r21, %r22;
$L__BB3_4:
	shr.u32 	%r6, %r21, 1;
	setp.ge.u32 	%p3, %r1, %r6;
	@%p3 bra 	$L__BB3_6;
	ld.shared.f32 	%f8, [%r4];
	shl.b32 	%r13, %r6, 2;
	add.s32 	%r14, %r4, %r13;
	ld.shared.f32 	%f9, [%r14];
	max.f32 	%f10, %f8, %f9;
	st.shared.f32 	[%r4], %f10;
$L__BB3_6:
	bar.sync 	0;
	setp.gt.u32 	%p4, %r21, 3;
	mov.u32 	%r21, %r6;
	@%p4 bra 	$L__BB3_4;
$L__BB3_7:
	setp.ge.s32 	%p5, %r3, %r9;
	ld.shared.f32 	%f3, [sdata];
	bar.sync 	0;
	mov.f32 	%f44, 0f00000000;
	@%p5 bra 	$L__BB3_9;
	ld.global.f32 	%f12, [%rd1];
	sub.f32 	%f13, %f12, %f3;
	fma.rn.f32 	%f14, %f13, 0f3BBB989D, 0f3F000000;
	cvt.sat.f32.f32 	%f15, %f14;
	mov.f32 	%f16, 0f4B400001;
	mov.f32 	%f17, 0f437C0000;
	fma.rm.f32 	%f18, %f15, %f17, %f16;
	add.f32 	%f19, %f18, 0fCB40007F;
	neg.f32 	%f20, %f19;
	fma.rn.f32 	%f21, %f13, 0f3FB8AA3B, %f20;
	fma.rn.f32 	%f22, %f13, 0f32A57060, %f21;
	mov.b32 	%r15, %f18;
	shl.b32 	%r16, %r15, 23;
	mov.b32 	%f23, %r16;
	ex2.approx.ftz.f32 	%f24, %f22;
	mul.f32 	%f44, %f24, %f23;
$L__BB3_9:
	setp.lt.u32 	%p6, %r22, 2;
	st.shared.f32 	[%r4], %f44;
	bar.sync 	0;
	@%p6 bra 	$L__BB3_13;
$L__BB3_10:
	shr.u32 	%r8, %r22, 1;
	setp.ge.u32 	%p7, %r1, %r8;
	@%p7 bra 	$L__BB3_12;
	shl.b32 	%r17, %r8, 2;
	add.s32 	%r18, %r4, %r17;
	ld.shared.f32 	%f25, [%r18];
	ld.shared.f32 	%f26, [%r4];
	add.f32 	%f27, %f25, %f26;
	st.shared.f32 	[%r4], %f27;
$L__BB3_12:
	bar.sync 	0;
	setp.gt.u32 	%p8, %r22, 3;
	mov.u32 	%r22, %r8;
	@%p8 bra 	$L__BB3_10;
$L__BB3_13:
	setp.ge.s32 	%p9, %r3, %r9;
	ld.shared.f32 	%f6, [sdata];
	bar.sync 	0;
	@%p9 bra 	$L__BB3_15;
	ld.global.f32 	%f28, [%rd1];
	sub.f32 	%f29, %f28, %f3;
	fma.rn.f32 	%f30, %f29, 0f3BBB989D, 0f3F000000;
	cvt.sat.f32.f32 	%f31, %f30;
	mov.f32 	%f32, 0f4B400001;
	mov.f32 	%f33, 0f437C0000;
	fma.rm.f32 	%f34, %f31, %f33, %f32;
	add.f32 	%f35, %f34, 0fCB40007F;
	neg.f32 	%f36, %f35;
	fma.rn.f32 	%f37, %f29, 0f3FB8AA3B, %f36;
	fma.rn.f32 	%f38, %f29, 0f32A57060, %f37;
	mov.b32 	%r19, %f34;
	shl.b32 	%r20, %r19, 23;
	mov.b32 	%f39, %r20;
	ex2.approx.ftz.f32 	%f40, %f38;
	mul.f32 	%f41, %f40, %f39;
	div.rn.f32 	%f42, %f41, %f6;
	cvta.to.global.u64 	%rd6, %rd2;
	add.s64 	%rd8, %rd6, %rd5;
	st.global.f32 	[%rd8], %f42;
$L__BB3_15:
	ret;

}


// ===== COMPILED SASS (sm_100) =====

	.target	sm_100

	.elftype	@"ET_EXEC"


//--------------------- .note.nv.tkinfo           --------------------------
	.section	.note.nv.tkinfo,"",@"SHT_NOTE"
	.sectionflags	@"SHF_NOTE_NV_TKINFO"
	.tkinfo
        /*0018*/ 	.word	0x00000002
        /*0030*/ 	.string	""
        /*0030*/ 	.string	"ptxas"
        /*0030*/ 	.string	"Cuda compilation tools, release 13.0, V13.0.88"
        /*0030*/ 	.string	"Build cuda_13.0.r13.0/compiler.36424714_0"
        /*0030*/ 	.string	"-arch sm_100 -m 64 "



//--------------------- .note.nv.cuinfo           --------------------------
	.section	.note.nv.cuinfo,"",@"SHT_NOTE"
	.sectionflags	@"SHF_NOTE_NV_CUINFO"
        /*0018*/ 	.short	0x0002
        /*001a*/ 	.short	0x0064
        /*001c*/ 	.short	0x0082
	.zero		2


//--------------------- .nv.info                  --------------------------
	.section	.nv.info,"",@"SHT_CUDA_INFO"
	.align	4


	//----- nvinfo : EIATTR_REGCOUNT
	.align		4
        /*0000*/ 	.byte	0x04, 0x2f
        /*0002*/ 	.short	(.L_1 - .L_0)
	.align		4
.L_0:
        /*0004*/ 	.word	index@(_Z7findMaxPfS_i)
        /*0008*/ 	.word	0x0000000a


	//----- nvinfo : EIATTR_FRAME_SIZE
	.align		4
.L_1:
        /*000c*/ 	.byte	0x04, 0x11
        /*000e*/ 	.short	(.L_3 - .L_2)
	.align		4
.L_2:
        /*0010*/ 	.word	index@(_Z7findMaxPfS_i)
        /*0014*/ 	.word	0x00000000


	//----- nvinfo : EIATTR_REGCOUNT
	.align		4
.L_3:
        /*0018*/ 	.byte	0x04, 0x2f
        /*001a*/ 	.short	(.L_5 - .L_4)
	.align		4
.L_4:
        /*001c*/ 	.word	index@(_Z22optimizedOnlineSoftmaxPfS_i)
        /*0020*/ 	.word	0x00000010


	//----- nvinfo : EIATTR_FRAME_SIZE
	.align		4
.L_5:
        /*0024*/ 	.byte	0x04, 0x11
        /*0026*/ 	.short	(.L_7 - .L_6)
	.align		4
.L_6:
        /*0028*/ 	.word	index@($__internal_2_$__cuda_sm3x_div_rn_noftz_f32_slowpath)
        /*002c*/ 	.word	0x00000000


	//----- nvinfo : EIATTR_FRAME_SIZE
	.align		4
.L_7:
        /*0030*/ 	.byte	0x04, 0x11
        /*0032*/ 	.short	(.L_9 - .L_8)
	.align		4
.L_8:
        /*0034*/ 	.word	index@(_Z22optimizedOnlineSoftmaxPfS_i)
        /*0038*/ 	.word	0x00000000


	//----- nvinfo : EIATTR_REGCOUNT
	.align		4
.L_9:
        /*003c*/ 	.byte	0x04, 0x2f
        /*003e*/ 	.short	(.L_11 - .L_10)
	.align		4
.L_10:
        /*0040*/ 	.word	index@(_Z18batchOnlineSoftmaxPfS_ii)
        /*0044*/ 	.word	0x00000010


	//----- nvinfo : EIATTR_FRAME_SIZE
	.align		4
.L_11:
        /*0048*/ 	.byte	0x04, 0x11
        /*004a*/ 	.short	(.L_13 - .L_12)
	.align		4
.L_12:
        /*004c*/ 	.word	index@($__internal_1_$__cuda_sm3x_div_rn_noftz_f32_slowpath)
        /*0050*/ 	.word	0x00000000


	//----- nvinfo : EIATTR_FRAME_SIZE
	.align		4
.L_13:
        /*0054*/ 	.byte	0x04, 0x11
        /*0056*/ 	.short	(.L_15 - .L_14)
	.align		4
.L_14:
        /*0058*/ 	.word	index@(_Z18batchOnlineSoftmaxPfS_ii)
        /*005c*/ 	.word	0x00000000


	//----- nvinfo : EIATTR_REGCOUNT
	.align		4
.L_15:
        /*0060*/ 	.byte	0x04, 0x2f
        /*0062*/ 	.short	(.L_17 - .L_16)
	.align		4
.L_16:
        /*0064*/ 	.word	index@(_Z15standardSoftmaxPfS_i)
        /*0068*/ 	.word	0x00000010


	//----- nvinfo : EIATTR_FRAME_SIZE
	.align		4
.L_17:
        /*006c*/ 	.byte	0x04, 0x11
        /*006e*/ 	.short	(.L_19 - .L_18)
	.align		4
.L_18:
        /*0070*/ 	.word	index@($__internal_0_$__cuda_sm3x_div_rn_noftz_f32_slowpath)
        /*0074*/ 	.word	0x00000000


	//----- nvinfo : EIATTR_FRAME_SIZE
	.align		4
.L_19:
        /*0078*/ 	.byte	0x04, 0x11
        /*007a*/ 	.short	(.L_21 - .L_20)
	.align		4
.L_20:
        /*007c*/ 	.word	index@(_Z15standardSoftmaxPfS_i)
        /*0080*/ 	.word	0x00000000


	//----- nvinfo : EIATTR_MIN_STACK_SIZE
	.align		4
.L_21:
        /*0084*/ 	.byte	0x04, 0x12
        /*0086*/ 	.short	(.L_23 - .L_22)
	.align		4
.L_22:
        /*0088*/ 	.word	index@(_Z15standardSoftmaxPfS_i)
        /*008c*/ 	.word	0x00000000


	//----- nvinfo : EIATTR_MIN_STACK_SIZE
	.align		4
.L_23:
        /*0090*/ 	.byte	0x04, 0x12
        /*0092*/ 	.short	(.L_25 - .L_24)
	.align		4
.L_24:
        /*0094*/ 	.word	index@(_Z18batchOnlineSoftmaxPfS_ii)
        /*0098*/ 	.word	0x00000000


	//----- nvinfo : EIATTR_MIN_STACK_SIZE
	.align		4
.L_25:
        /*009c*/ 	.byte	0x04, 0x12
        /*009e*/ 	.short	(.L_27 - .L_26)
	.align		4
.L_26:
        /*00a0*/ 	.word	index@(_Z22optimizedOnlineSoftmaxPfS_i)
        /*00a4*/ 	.word	0x00000000


	//----- nvinfo : EIATTR_MIN_STACK_SIZE
	.align		4
.L_27:
        /*00a8*/ 	.byte	0x04, 0x12
        /*00aa*/ 	.short	(.L_29 - .L_28)
	.align		4
.L_28:
        /*00ac*/ 	.word	index@(_Z7findMaxPfS_i)
        /*00b0*/ 	.word	0x00000000
.L_29:


//--------------------- .nv.compat                --------------------------
	.section	.nv.compat,"",@"SHT_CUDA_COMPAT_INFO"
	.align	4
        /*0000*/ 	.byte	0x02, 0x09, 0x00, 0x00, 0x02, 0x02, 0x01, 0x00, 0x02, 0x05, 0x05, 0x00, 0x03, 0x07, 0x01, 0x01
        /*0010*/ 	.byte	0x02, 0x03, 0x00, 0x00, 0x02, 0x06, 0x01, 0x00, 0x04, 0x0b, 0x08, 0x00, 0x01, 0x00, 0x00, 0x00
        /*0020*/ 	.byte	0x00, 0x00, 0x00, 0x00


//--------------------- .nv.info._Z15standardSoftmaxPfS_i --------------------------
	.section	.nv.info._Z15standardSoftmaxPfS_i,"",@"SHT_CUDA_INFO"
	.sectionflags	@""
	.align	4


	//----- nvinfo : EIATTR_CUDA_API_VERSION
	.align		4
        /*0000*/ 	.byte	0x04, 0x37
        /*0002*/ 	.short	(.L_31 - .L_30)
.L_30:
        /*0004*/ 	.word	0x00000082


	//----- nvinfo : EIATTR_KPARAM_INFO
	.align		4
.L_31:
        /*0008*/ 	.byte	0x04, 0x17
        /*000a*/ 	.short	(.L_33 - .L_32)
.L_32:
        /*000c*/ 	.word	0x00000000
        /*0010*/ 	.short	0x0002
        /*0012*/ 	.short	0x0010
        /*0014*/ 	.byte	0x00, 0xf0, 0x11, 0x00


	//----- nvinfo : EIATTR_KPARAM_INFO
	.align		4
.L_33:
        /*0018*/ 	.byte	0x04, 0x17
        /*001a*/ 	.short	(.L_35 - .L_34)
.L_34:
        /*001c*/ 	.word	0x00000000
        /*0020*/ 	.short	0x0001
        /*0022*/ 	.short	0x0008
        /*0024*/ 	.byte	0x00, 0xf5, 0x21, 0x00


	//----- nvinfo : EIATTR_KPARAM_INFO
	.align		4
.L_35:
        /*0028*/ 	.byte	0x04, 0x17
        /*002a*/ 	.short	(.L_37 - .L_36)
.L_36:
        /*002c*/ 	.word	0x00000000
        /*0030*/ 	.short	0x0000
        /*0032*/ 	.short	0x0000
        /*0034*/ 	.byte	0x00, 0xf5, 0x21, 0x00


	//----- nvinfo : EIATTR_SPARSE_MMA_MASK
	.align		4
.L_37:
        /*0038*/ 	.byte	0x03, 0x50
        /*003a*/ 	.short	0x0000


	//----- nvinfo : EIATTR_MAXREG_COUNT
	.align		4
        /*003c*/ 	.byte	0x03, 0x1b
        /*003e*/ 	.short	0x00ff


	//----- nvinfo : EIATTR_NUM_BARRIERS
	.align		4
        /*0040*/ 	.byte	0x02, 0x4c
        /*0042*/ 	.byte	0x01
	.zero		1


	//----- nvinfo : EIATTR_MERCURY_ISA_VERSION
	.align		4
        /*0044*/ 	.byte	0x03, 0x5f
        /*0046*/ 	.short	0x0101


	//----- nvinfo : EIATTR_VRC_CTA_INIT_COUNT
	.align		4
        /*0048*/ 	.byte	0x02, 0x4a
	.zero		1
	.zero		1


	//----- nvinfo : EIATTR_EXIT_INSTR_OFFSETS
	.align		4
        /*004c*/ 	.byte	0x04, 0x1c
        /*004e*/ 	.short	(.L_39 - .L_38)


	//   ....[0]....
.L_38:
        /*0050*/ 	.word	0x000004d0


	//   ....[1]....
        /*0054*/ 	.word	0x000006a0


	//----- nvinfo : EIATTR_CRS_STACK_SIZE
	.align		4
.L_39:
        /*0058*/ 	.byte	0x04, 0x1e
        /*005a*/ 	.short	(.L_41 - .L_40)
.L_40:
        /*005c*/ 	.word	0x00000000


	//----- nvinfo : EIATTR_CBANK_PARAM_SIZE
	.align		4
.L_41:
        /*0060*/ 	.byte	0x03, 0x19
        /*0062*/ 	.short	0x0014


	//----- nvinfo : EIATTR_PARAM_CBANK
	.align		4
        /*0064*/ 	.byte	0x04, 0x0a
        /*0066*/ 	.short	(.L_43 - .L_42)
	.align		4
.L_42:
        /*0068*/ 	.word	index@(.nv.constant0._Z15standardSoftmaxPfS_i)
        /*006c*/ 	.short	0x0380
        /*006e*/ 	.short	0x0014


	//----- nvinfo : EIATTR_SW_WAR
	.align		4
.L_43:
        /*0070*/ 	.byte	0x04, 0x36
        /*0072*/ 	.short	(.L_45 - .L_44)
.L_44:
        /*0074*/ 	.word	0x00000008
.L_45:


//--------------------- .nv.info._Z18batchOnlineSoftmaxPfS_ii --------------------------
	.section	.nv.info._Z18batchOnlineSoftmaxPfS_ii,"",@"SHT_CUDA_INFO"
	.sectionflags	@""
	.align	4


	//----- nvinfo : EIATTR_CUDA_API_VERSION
	.align		4
        /*0000*/ 	.byte	0x04, 0x37
        /*0002*/ 	.short	(.L_47 - .L_46)
.L_46:
        /*0004*/ 	.word	0x00000082


	//----- nvinfo : EIATTR_KPARAM_INFO
	.align		4
.L_47:
        /*0008*/ 	.byte	0x04, 0x17
        /*000a*/ 	.short	(.L_49 - .L_48)
.L_48:
        /*000c*/ 	.word	0x00000000
        /*0010*/ 	.short	0x0003
        /*0012*/ 	.short	0x0014
        /*0014*/ 	.byte	0x00, 0xf0, 0x11, 0x00


	//----- nvinfo : EIATTR_KPARAM_INFO
	.align		4
.L_49:
        /*0018*/ 	.byte	0x04, 0x17
        /*001a*/ 	.short	(.L_51 - .L_50)
.L_50:
        /*001c*/ 	.word	0x00000000
        /*0020*/ 	.short	0x0002
        /*0022*/ 	.short	0x0010
        /*0024*/ 	.byte	0x00, 0xf0, 0x11, 0x00


	//----- nvinfo : EIATTR_KPARAM_INFO
	.align		4
.L_51:
        /*0028*/ 	.byte	0x04, 0x17
        /*002a*/ 	.short	(.L_53 - .L_52)
.L_52:
        /*002c*/ 	.word	0x00000000
        /*0030*/ 	.short	0x0001
        /*0032*/ 	.short	0x0008
        /*0034*/ 	.byte	0x00, 0xf5, 0x21, 0x00


	//----- nvinfo : EIATTR_KPARAM_INFO
	.align		4
.L_53:
        /*0038*/ 	.byte	0x04, 0x17
        /*003a*/ 	.short	(.L_55 - .L_54)
.L_54:
        /*003c*/ 	.word	0x00000000
        /*0040*/ 	.short	0x0000
        /*0042*/ 	.short	0x0000
        /*0044*/ 	.byte	0x00, 0xf5, 0x21, 0x00


	//----- nvinfo : EIATTR_SPARSE_MMA_MASK
	.align		4
.L_55:
        /*0048*/ 	.byte	0x03, 0x50
        /*004a*/ 	.short	0x0000


	//----- nvinfo : EIATTR_MAXREG_COUNT
	.align		4
        /*004c*/ 	.byte	0x03, 0x1b
        /*004e*/ 	.short	0x00ff


	//----- nvinfo : EIATTR_NUM_BARRIERS
	.align		4
        /*0050*/ 	.byte	0x02, 0x4c
        /*0052*/ 	.byte	0x01
	.zero		1


	//----- nvinfo : EIATTR_MERCURY_ISA_VERSION
	.align		4
        /*0054*/ 	.byte	0x03, 0x5f
        /*0056*/ 	.short	0x0101


	//----- nvinfo : EIATTR_VRC_CTA_INIT_COUNT
	.align		4
        /*0058*/ 	.byte	0x02, 0x4a
	.zero		1
	.zero		1


	//----- nvinfo : EIATTR_EXIT_INSTR_OFFSETS
	.align		4
        /*005c*/ 	.byte	0x04, 0x1c
        /*005e*/ 	.short	(.L_57 - .L_56)


	//   ....[0]....
.L_56:
        /*0060*/ 	.word	0x00000060


	//   ....[1]....
        /*0064*/ 	.word	0x000005f0


	//----- nvinfo : EIATTR_CRS_STACK_SIZE
	.align		4
.L_57:
        /*0068*/ 	.byte	0x04, 0x1e
        /*006a*/ 	.short	(.L_59 - .L_58)
.L_58:
        /*006c*/ 	.word	0x00000000


	//----- nvinfo : EIATTR_CBANK_PARAM_SIZE
	.align		4
.L_59:
        /*0070*/ 	.byte	0x03, 0x19
        /*0072*/ 	.short	0x0018


	//----- nvinfo : EIATTR_PARAM_CBANK
	.align		4
        /*0074*/ 	.byte	0x04, 0x0a
        /*0076*/ 	.short	(.L_61 - .L_60)
	.align		4
.L_60:
        /*0078*/ 	.word	index@(.nv.constant0._Z18batchOnlineSoftmaxPfS_ii)
        /*007c*/ 	.short	0x0380
        /*007e*/ 	.short	0x0018


	//----- nvinfo : EIATTR_SW_WAR
	.align		4
.L_61:
        /*0080*/ 	.byte	0x04, 0x36
        /*0082*/ 	.short	(.L_63 - .L_62)
.L_62:
        /*0084*/ 	.word	0x00000008
.L_63:


//--------------------- .nv.info._Z22optimizedOnlineSoftmaxPfS_i --------------------------
	.section	.nv.info._Z22optimizedOnlineSoftmaxPfS_i,"",@"SHT_CUDA_INFO"
	.sectionflags	@""
	.align	4


	//----- nvinfo : EIATTR_CUDA_API_VERSION
	.align		4
        /*0000*/ 	.byte	0x04, 0x37
        /*0002*/ 	.short	(.L_65 - .L_64)
.L_64:
        /*0004*/ 	.word	0x00000082


	//----- nvinfo : EIATTR_KPARAM_INFO
	.align		4
.L_65:
        /*0008*/ 	.byte	0x04, 0x17
        /*000a*/ 	.short	(.L_67 - .L_66)
.L_66:
        /*000c*/ 	.word	0x00000000
        /*0010*/ 	.short	0x0002
        /*0012*/ 	.short	0x0010
        /*0014*/ 	.byte	0x00, 0xf0, 0x11, 0x00


	//----- nvinfo : EIATTR_KPARAM_INFO
	.align		4
.L_67:
        /*0018*/ 	.byte	0x04, 0x17
        /*001a*/ 	.short	(.L_69 - .L_68)
.L_68:
        /*001c*/ 	.word	0x00000000
        /*0020*/ 	.short	0x0001
        /*0022*/ 	.short	0x0008
        /*0024*/ 	.byte	0x00, 0xf5, 0x21, 0x00


	//----- nvinfo : EIATTR_KPARAM_INFO
	.align		4
.L_69:
        /*0028*/ 	.byte	0x04, 0x17
        /*002a*/ 	.short	(.L_71 - .L_70)
.L_70:
        /*002c*/ 	.word	0x00000000
        /*0030*/ 	.short	0x0000
        /*0032*/ 	.short	0x0000
        /*0034*/ 	.byte	0x00, 0xf5, 0x21, 0x00


	//----- nvinfo : EIATTR_SPARSE_MMA_MASK
	.align		4
.L_71:
        /*0038*/ 	.byte	0x03, 0x50
        /*003a*/ 	.short	0x0000


	//----- nvinfo : EIATTR_MAXREG_COUNT
	.align		4
        /*003c*/ 	.byte	0x03, 0x1b
        /*003e*/ 	.short	0x00ff


	//----- nvinfo : EIATTR_NUM_BARRIERS
	.align		4
        /*0040*/ 	.byte	0x02, 0x4c
        /*0042*/ 	.byte	0x01
	.zero		1


	//----- nvinfo : EIATTR_MERCURY_ISA_VERSION
	.align		4
        /*0044*/ 	.byte	0x03, 0x5f
        /*0046*/ 	.short	0x0101


	//----- nvinfo : EIATTR_COOP_GROUP_MASK_REGIDS
	.align		4
        /*0048*/ 	.byte	0x04, 0x29
        /*004a*/ 	.short	(.L_73 - .L_72)


	//   ....[0]....
.L_72:
        /*004c*/ 	.word	0xffffffff


	//   ....[1]....
        /*0050*/ 	.word	0xffffffff


	//   ....[2]....
        /*0054*/ 	.word	0xffffffff


	//   ....[3]....
        /*0058*/ 	.word	0xffffffff


	//   ....[4]....
        /*005c*/ 	.word	0xffffffff


	//   ....[5]....
        /*0060*/ 	.word	0xffffffff


	//   ....[6]....
        /*0064*/ 	.word	0xffffffff


	//   ....[7]....
        /*0068*/ 	.word	0xffffffff


	//   ....[8]....
        /*006c*/ 	.word	0xffffffff


	//   ....[9]....
        /*0070*/ 	.word	0xffffffff


	//   ....[10]....
        /*0074*/ 	.word	0xffffffff


	//   ....[11]....
        /*0078*/ 	.word	0xffffffff


	//   ....[12]....
        /*007c*/ 	.word	0xffffffff


	//   ....[13]....
        /*0080*/ 	.word	0xffffffff


	//   ....[14]....
        /*0084*/ 	.word	0xffffffff


	//   ....[15]....
        /*0088*/ 	.word	0xffffffff


	//   ....[16]....
        /*008c*/ 	.word	0xffffffff


	//   ....[17]....
        /*0090*/ 	.word	0xffffffff


	//   ....[18]....
        /*0094*/ 	.word	0x0500000b


	//   ....[19]....
        /*0098*/ 	.word	0x0500000b


	//   ....[20]....
        /*009c*/ 	.word	0x0500000b


	//   ....[21]....
        /*00a0*/ 	.word	0x0500000b


	//   ....[22]....
        /*00a4*/ 	.word	0x0500000b


	//   ....[23]....
        /*00a8*/ 	.word	0x0500000b


	//   ....[24]....
        /*00ac*/ 	.word	0x0500000b


	//   ....[25]....
        /*00b0*/ 	.word	0x0500000b


	//   ....[26]....
        /*00b4*/ 	.word	0x0500000b


	//   ....[27]....
        /*00b8*/ 	.word	0x0500000b


	//----- nvinfo : EIATTR_COOP_GROUP_INSTR_OFFSETS
	.align		4
.L_73:
        /*00bc*/ 	.byte	0x04, 0x28
        /*00be*/ 	.short	(.L_75 - .L_74)


	//   ....[0]....
.L_74:
        /*00c0*/ 	.word	0x00000120


	//   ....[1]....
        /*00c4*/ 	.word	0x00000150


	//   ....[2]....
        /*00c8*/ 	.word	0x00000180


	//   ....[3]....
        /*00cc*/ 	.word	0x000001b0


	//   ....[4]....
        /*00d0*/ 	.word	0x000001d0


	//   ....[5]....
        /*00d4*/ 	.word	0x00000260


	//   ....[6]....
        /*00d8*/ 	.word	0x00000280


	//   ....[7]....
        /*00dc*/ 	.word	0x000002a0


	//   ....[8]....
        /*00e0*/ 	.word	0x000002c0


	//   ....[9]....
        /*00e4*/ 	.word	0x00000440


	//   ....[10]....
        /*00e8*/ 	.word	0x00000460


	//   ....[11]....
        /*00ec*/ 	.word	0x00000480


	//   ....[12]....
        /*00f0*/ 	.word	0x000004a0


	//   ....[13]....
        /*00f4*/ 	.word	0x000004c0


	//   ....[14]....
        /*00f8*/ 	.word	0x00000550


	//   ....[15]....
        /*00fc*/ 	.word	0x00000570


	//   ....[16]....
        /*0100*/ 	.word	0x00000590


	//   ....[17]....
        /*0104*/ 	.word	0x000005b0


	//   ....[18]....
        /*0108*/ 	.word	0x000007a0


	//   ....[19]....
        /*010c*/ 	.word	0x00000810


	//   ....[20]....
        /*0110*/ 	.word	0x00000880


	//   ....[21]....
        /*0114*/ 	.word	0x000008f0


	//   ....[22]....
        /*0118*/ 	.word	0x00000980


	//   ....[23]....
        /*011c*/ 	.word	0x00000a10


	//   ....[24]....
        /*0120*/ 	.word	0x00000a80


	//   ....[25]....
        /*0124*/ 	.word	0x00000af0


	//   ....[26]....
        /*0128*/ 	.word	0x00000b60


	//   ....[27]....
        /*012c*/ 	.word	0x00000c00


	//----- nvinfo : EIATTR_VRC_CTA_INIT_COUNT
	.align		4
.L_75:
        /*0130*/ 	.byte	0x02, 0x4a
	.zero		1
	.zero		1


	//----- nvinfo : EIATTR_EXIT_INSTR_OFFSETS
	.align		4
        /*0134*/ 	.byte	0x04, 0x1c
        /*0136*/ 	.short	(.L_77 - .L_76)


	//   ....[0]....
.L_76:
        /*0138*/ 	.word	0x00000630


	//   ....[1]....
        /*013c*/ 	.word	0x00000750


	//----- nvinfo : EIATTR_CRS_STACK_SIZE
	.align		4
.L_77:
        /*0140*/ 	.byte	0x04, 0x1e
        /*0142*/ 	.short	(.L_79 - .L_78)
.L_78:
        /*0144*/ 	.word	0x00000000


	//----- nvinfo : EIATTR_CBANK_PARAM_SIZE
	.align		4
.L_79:
        /*0148*/ 	.byte	0x03, 0x19
        /*014a*/ 	.short	0x0014


	//----- nvinfo : EIATTR_PARAM_CBANK
	.align		4
        /*014c*/ 	.byte	0x04, 0x0a
        /*014e*/ 	.short	(.L_81 - .L_80)
	.align		4
.L_80:
        /*0150*/ 	.word	index@(.nv.constant0._Z22optimizedOnlineSoftmaxPfS_i)
        /*0154*/ 	.short	0x0380
        /*0156*/ 	.short	0x0014


	//----- nvinfo : EIATTR_SW_WAR
	.align		4
.L_81:
        /*0158*/ 	.byte	0x04, 0x36
        /*015a*/ 	.short	(.L_83 - .L_82)
.L_82:
        /*015c*/ 	.word	0x00000008
.L_83:


//--------------------- .nv.info._Z7findMaxPfS_i  --------------------------
	.section	.nv.info._Z7findMaxPfS_i,"",@"SHT_CUDA_INFO"
	.sectionflags	@""
	.align	4


	//----- nvinfo : EIATTR_CUDA_API_VERSION
	.align		4
        /*0000*/ 	.byte	0x04, 0x37
        /*0002*/ 	.short	(.L_85 - .L_84)
.L_84:
        /*0004*/ 	.word	0x00000082


	//----- nvinfo : EIATTR_KPARAM_INFO
	.align		4
.L_85:
        /*0008*/ 	.byte	0x04, 0x17
        /*000a*/ 	.short	(.L_87 - .L_86)
.L_86:
        /*000c*/ 	.word	0x00000000
        /*0010*/ 	.short	0x0002
        /*0012*/ 	.short	0x0010
        /*0014*/ 	.byte	0x00, 0xf0, 0x11, 0x00


	//----- nvinfo : EIATTR_KPARAM_INFO
	.align		4
.L_87:
        /*0018*/ 	.byte	0x04, 0x17
        /*001a*/ 	.short	(.L_89 - .L_88)
.L_88:
        /*001c*/ 	.word	0x00000000
        /*0020*/ 	.short	0x0001
        /*0022*/ 	.short	0x0008
        /*0024*/ 	.byte	0x00, 0xf5, 0x21, 0x00


	//----- nvinfo : EIATTR_KPARAM_INFO
	.align		4
.L_89:
        /*0028*/ 	.byte	0x04, 0x17
        /*002a*/ 	.short	(.L_91 - .L_90)
.L_90:
        /*002c*/ 	.word	0x00000000
        /*0030*/ 	.short	0x0000
        /*0032*/ 	.short	0x0000
        /*0034*/ 	.byte	0x00, 0xf5, 0x21, 0x00


	//----- nvinfo : EIATTR_SPARSE_MMA_MASK
	.align		4
.L_91:
        /*0038*/ 	.byte	0x03, 0x50
        /*003a*/ 	.short	0x0000


	//----- nvinfo : EIATTR_MAXREG_COUNT
	.align		4
        /*003c*/ 	.byte	0x03, 0x1b
        /*003e*/ 	.short	0x00ff


	//----- nvinfo : EIATTR_NUM_BARRIERS
	.align		4
        /*0040*/ 	.byte	0x02, 0x4c
        /*0042*/ 	.byte	0x01
	.zero		1


	//----- nvinfo : EIATTR_MERCURY_ISA_VERSION
	.align		4
        /*0044*/ 	.byte	0x03, 0x5f
        /*0046*/ 	.short	0x0101


	//----- nvinfo : EIATTR_VRC_CTA_INIT_COUNT
	.align		4
        /*0048*/ 	.byte	0x02, 0x4a
	.zero		1
	.zero		1


	//----- nvinfo : EIATTR_EXIT_INSTR_OFFSETS
	.align		4
        /*004c*/ 	.byte	0x04, 0x1c
        /*004e*/ 	.short	(.L_93 - .L_92)


	//   ....[0]....
.L_92:
        /*0050*/ 	.word	0x00000210


	//   ....[1]....
        /*0054*/ 	.word	0x00000290


	//----- nvinfo : EIATTR_CBANK_PARAM_SIZE
	.align		4
.L_93:
        /*0058*/ 	.byte	0x03, 0x19
        /*005a*/ 	.short	0x0014


	//----- nvinfo : EIATTR_PARAM_CBANK
	.align		4
        /*005c*/ 	.byte	0x04, 0x0a
        /*005e*/ 	.short	(.L_95 - .L_94)
	.align		4
.L_94:
        /*0060*/ 	.word	index@(.nv.constant0._Z7findMaxPfS_i)
        /*0064*/ 	.short	0x0380
        /*0066*/ 	.short	0x0014


	//----- nvinfo : EIATTR_SW_WAR
	.align		4
.L_95:
        /*0068*/ 	.byte	0x04, 0x36
        /*006a*/ 	.short	(.L_97 - .L_96)
.L_96:
        /*006c*/ 	.word	0x00000008
.L_97:


//--------------------- .nv.callgraph             --------------------------
	.section	.nv.callgraph,"",@"SHT_CUDA_CALLGRAPH"
	.align	4
	.sectionentsize	8
	.align		4
        /*0000*/ 	.word	0x00000000
	.align		4
        /*0004*/ 	.word	0xffffffff
	.align		4
        /*0008*/ 	.word	0x00000000
	.align		4
        /*000c*/ 	.word	0xfffffffe
	.align		4
        /*0010*/ 	.word	0x00000000
	.align		4
        /*0014*/ 	.word	0xfffffffd
	.align		4
        /*0018*/ 	.word	0x00000000
	.align		4
        /*001c*/ 	.word	0xfffffffc


//--------------------- .text._Z15standardSoftmaxPfS_i --------------------------
	.section	.text._Z15standardSoftmaxPfS_i,"ax",@progbits
	.align	128
        .global         _Z15standardSoftmaxPfS_i
        .type           _Z15standardSoftmaxPfS_i,@function
        .size           _Z15standardSoftmaxPfS_i,(.L_x_77 - _Z15standardSoftmaxPfS_i)
        .other          _Z15standardSoftmaxPfS_i,@"STO_CUDA_ENTRY STV_DEFAULT"
_Z15standardSoftmaxPfS_i:
.text._Z15standardSoftmaxPfS_i:
[----:B------:R-:W-:Y:S01]  /*0000*/  LDC R1, c[0x0][0x37c] ;  /* 0x0000df00ff017b82 */ /* 0x000fe20000000800 */
[----:B------:R-:W0:Y:S07]  /*0010*/  S2R R0, SR_TID.X ;  /* 0x0000000000007919 */ /* 0x000e2e0000002100 */
[----:B------:R-:W0:Y:S01]  /*0020*/  S2UR UR4, SR_CTAID.X ;  /* 0x00000000000479c3 */ /* 0x000e220000002500 */
[----:B------:R-:W1:Y:S01]  /*0030*/  LDCU UR5, c[0x0][0x390] ;  /* 0x00007200ff0577ac */ /* 0x000e620008000800 */
[----:B------:R-:W-:Y:S01]  /*0040*/  IMAD.MOV.U32 R7, RZ, RZ, -0x800000 ;  /* 0xff800000ff077424 */ /* 0x000fe200078e00ff */
[----:B------:R-:W2:Y:S05]  /*0050*/  LDCU.64 UR6, c[0x0][0x358] ;  /* 0x00006b00ff0677ac */ /* 0x000eaa0008000a00 */
[----:B------:R-:W0:Y:S08]  /*0060*/  LDC R5, c[0x0][0x360] ;  /* 0x0000d800ff057b82 */ /* 0x000e300000000800 */
[----:B------:R-:W3:Y:S01]  /*0070*/  LDC.64 R2, c[0x0][0x380] ;  /* 0x0000e000ff027b82 */ /* 0x000ee20000000a00 */
[----:B0-----:R-:W-:-:S05]  /*0080*/  IMAD R4, R5, UR4, R0 ;  /* 0x0000000405047c24 */ /* 0x001fca000f8e0200 */
[C---:B-1----:R-:W-:Y:S01]  /*0090*/  ISETP.GE.AND P0, PT, R4.reuse, UR5, PT ;  /* 0x0000000504007c0c */ /* 0x042fe2000bf06270 */
[----:B---3--:R-:W-:-:S12]  /*00a0*/  IMAD.WIDE R2, R4, 0x4, R2 ;  /* 0x0000000404027825 */ /* 0x008fd800078e0202 */
[----:B--2---:R-:W2:Y:S01]  /*00b0*/  @!P0 LDG.E R7, desc[UR6][R2.64] ;  /* 0x0000000602078981 */ /* 0x004ea2000c1e1900 */
[----:B------:R-:W0:Y:S01]  /*00c0*/  S2UR UR5, SR_CgaCtaId ;  /* 0x00000000000579c3 */ /* 0x000e220000008800 */
[----:B------:R-:W-:Y:S01]  /*00d0*/  UMOV UR4, 0x400 ;  /* 0x0000040000047882 */ /* 0x000fe20000000000 */
[----:B------:R-:W-:Y:S01]  /*00e0*/  ISETP.GE.U32.AND P0, PT, R5, 0x2, PT ;  /* 0x000000020500780c */ /* 0x000fe20003f06070 */
[----:B0-----:R-:W-:-:S06]  /*00f0*/  ULEA UR4, UR5, UR4, 0x18 ;  /* 0x0000000405047291 */ /* 0x001fcc000f8ec0ff */
[----:B------:R-:W-:-:S05]  /*0100*/  LEA R6, R0, UR4, 0x2 ;  /* 0x0000000400067c11 */ /* 0x000fca000f8e10ff */
[----:B--2---:R0:W-:Y:S01]  /*0110*/  STS [R6], R7 ;  /* 0x0000000706007388 */ /* 0x0041e20000000800 */
[----:B------:R-:W-:Y:S06]  /*0120*/  BAR.SYNC.DEFER_BLOCKING 0x0 ;  /* 0x0000000000007b1d */ /* 0x000fec0000010000 */
[----:B------:R-:W-:Y:S05]  /*0130*/  @!P0 BRA `(.L_x_0) ;  /* 0x0000000000308947 */ /* 0x000fea0003800000 */
[----:B0-----:R-:W-:-:S07]  /*0140*/  IMAD.MOV.U32 R7, RZ, RZ, R5 ;  /* 0x000000ffff077224 */ /* 0x001fce00078e0005 */
.L_x_1:
[----:B------:R-:W-:-:S04]  /*0150*/  SHF.R.U32.HI R13, RZ, 0x1, R7 ;  /* 0x00000001ff0d7819 */ /* 0x000fc80000011607 */
[----:B------:R-:W-:-:S13]  /*0160*/  ISETP.GE.U32.AND P0, PT, R0, R13, PT ;  /* 0x0000000d0000720c */ /* 0x000fda0003f06070 */
[----:B------:R-:W-:Y:S01]  /*0170*/  @!P0 IMAD R9, R13, 0x4, R6 ;  /* 0x000000040d098824 */ /* 0x000fe200078e0206 */
[----:B------:R-:W-:Y:S05]  /*0180*/  @!P0 LDS R8, [R6] ;  /* 0x0000000006088984 */ /* 0x000fea0000000800 */
[----:B------:R-:W0:Y:S02]  /*0190*/  @!P0 LDS R9, [R9] ;  /* 0x0000000009098984 */ /* 0x000e240000000800 */
[----:B0-----:R-:W-:-:S05]  /*01a0*/  @!P0 FMNMX R11, R8, R9, !PT ;  /* 0x00000009080b8209 */ /* 0x001fca0007800000 */
[----:B------:R1:W-:Y:S01]  /*01b0*/  @!P0 STS [R6], R11 ;  /* 0x0000000b06008388 */ /* 0x0003e20000000800 */
[----:B------:R-:W-:Y:S01]  /*01c0*/  BAR.SYNC.DEFER_BLOCKING 0x0 ;  /* 0x0000000000007b1d */ /* 0x000fe20000010000 */
[----:B------:R-:W-:Y:S01]  /*01d0*/  ISETP.GT.U32.AND P0, PT, R7, 0x3, PT ;  /* 0x000000030700780c */ /* 0x000fe20003f04070 */
[----:B------:R-:W-:-:S12]  /*01e0*/  IMAD.MOV.U32 R7, RZ, RZ, R13 ;  /* 0x000000ffff077224 */ /* 0x000fd800078e000d */
[----:B-1----:R-:W-:Y:S05]  /*01f0*/  @P0 BRA `(.L_x_1) ;  /* 0xfffffffc00d40947 */ /* 0x002fea000383ffff */
.L_x_0:
[----:B------:R-:W1:Y:S01]  /*0200*/  S2UR UR5, SR_CgaCtaId ;  /* 0x00000000000579c3 */ /* 0x000e620000008800 */
[----:B------:R-:W2:Y:S01]  /*0210*/  LDCU UR8, c[0x0][0x390] ;  /* 0x00007200ff0877ac */ /* 0x000ea20008000800 */
[----:B------:R-:W-:Y:S01]  /*0220*/  BSSY.RECONVERGENT B0, `(.L_x_2) ;  /* 0x0000015000007945 */ /* 0x000fe20003800200 */
[----:B------:R-:W-:Y:S01]  /*0230*/  ISETP.GE.U32.AND P1, PT, R5, 0x2, PT ;  /* 0x000000020500780c */ /* 0x000fe20003f26070 */
[----:B------:R-:W-:Y:S01]  /*0240*/  IMAD.MOV.U32 R9, RZ, RZ, RZ ;  /* 0x000000ffff097224 */ /* 0x000fe200078e00ff */
[----:B------:R-:W-:Y:S01]  /*0250*/  UMOV UR4, 0x400 ;  /* 0x0000040000047882 */ /* 0x000fe20000000000 */
[----:B--2---:R-:W-:Y:S01]  /*0260*/  ISETP.GE.AND P0, PT, R4, UR8, PT ;  /* 0x0000000804007c0c */ /* 0x004fe2000bf06270 */
[----:B-1----:R-:W-:-:S09]  /*0270*/  ULEA UR4, UR5, UR4, 0x18 ;  /* 0x0000000405047291 */ /* 0x002fd2000f8ec0ff */
[----:B0-----:R-:W0:Y:S01]  /*0280*/  LDS R7, [UR4] ;  /* 0x00000004ff077984 */ /* 0x001e220008000800 */
[----:B------:R-:W-:Y:S06]  /*0290*/  BAR.SYNC.DEFER_BLOCKING 0x0 ;  /* 0x0000000000007b1d */ /* 0x000fec0000010000 */
[----:B------:R-:W-:Y:S05]  /*02a0*/  @P0 BRA `(.L_x_3) ;  /* 0x0000000000300947 */ /* 0x000fea0003800000 */
[----:B------:R-:W0:Y:S01]  /*02b0*/  LDG.E R8, desc[UR6][R2.64] ;  /* 0x0000000602087981 */ /* 0x000e22000c1e1900 */
[----:B------:R-:W-:Y:S02]  /*02c0*/  HFMA2 R10, -RZ, RZ, 3.7421875, 0 ;  /* 0x437c0000ff0a7431 */ /* 0x000fe400000001ff */
[----:B------:R-:W-:Y:S02]  /*02d0*/  IMAD.MOV.U32 R9, RZ, RZ, 0x3bbb989d ;  /* 0x3bbb989dff097424 */ /* 0x000fe400078e00ff */
[----:B0-----:R-:W-:-:S04]  /*02e0*/  FADD R8, -R7, R8 ;  /* 0x0000000807087221 */ /* 0x001fc80000000100 */
[----:B------:R-:W-:-:S04]  /*02f0*/  FFMA.SAT R9, R8, R9, 0.5 ;  /* 0x3f00000008097423 */ /* 0x000fc80000002009 */
[----:B------:R-:W-:-:S04]  /*0300*/  FFMA.RM R9, R9, R10, 12582913 ;  /* 0x4b40000109097423 */ /* 0x000fc8000000400a */
[C---:B------:R-:W-:Y:S01]  /*0310*/  FADD R11, R9.reuse, -12583039 ;  /* 0xcb40007f090b7421 */ /* 0x040fe20000000000 */
[----:B------:R-:W-:-:S03]  /*0320*/  IMAD.SHL.U32 R9, R9, 0x800000, RZ ;  /* 0x0080000009097824 */ /* 0x000fc600078e00ff */
[----:B------:R-:W-:-:S04]  /*0330*/  FFMA R11, R8, 1.4426950216293334961, -R11 ;  /* 0x3fb8aa3b080b7823 */ /* 0x000fc8000000080b */
[----:B------:R-:W-:-:S04]  /*0340*/  FFMA R11, R8, 1.925963033500011079e-08, R11 ;  /* 0x32a57060080b7823 */ /* 0x000fc8000000000b */
[----:B------:R-:W0:Y:S02]  /*0350*/  MUFU.EX2 R8, R11 ;  /* 0x0000000b00087308 */ /* 0x000e240000000800 */
[----:B0-----:R-:W-:-:S07]  /*0360*/  FMUL R9, R9, R8 ;  /* 0x0000000809097220 */ /* 0x001fce0000400000 */
.L_x_3:
[----:B------:R-:W-:Y:S05]  /*0370*/  BSYNC.RECONVERGENT B0 ;  /* 0x0000000000007941 */ /* 0x000fea0003800200 */
.L_x_2:
[----:B------:R1:W-:Y:S01]  /*0380*/  STS [R6], R9 ;  /* 0x0000000906007388 */ /* 0x0003e20000000800 */
[----:B------:R-:W-:Y:S06]  /*0390*/  BAR.SYNC.DEFER_BLOCKING 0x0 ;  /* 0x0000000000007b1d */ /* 0x000fec0000010000 */
[----:B------:R-:W-:Y:S05]  /*03a0*/  @!P1 BRA `(.L_x_4) ;  /* 0x00000000002c9947 */ /* 0x000fea0003800000 */
.L_x_5:
[----:B------:R-:W-:-:S04]  /*03b0*/  SHF.R.U32.HI R11, RZ, 0x1, R5 ;  /* 0x00000001ff0b7819 */ /* 0x000fc80000011605 */
[----:B------:R-:W-:-:S13]  /*03c0*/  ISETP.GE.U32.AND P0, PT, R0, R11, PT ;  /* 0x0000000b0000720c */ /* 0x000fda0003f06070 */
[----:B------:R-:W-:Y:S01]  /*03d0*/  @!P0 IMAD R8, R11, 0x4, R6 ;  /* 0x000000040b088824 */ /* 0x000fe200078e0206 */
[----:B-1----:R-:W-:Y:S05]  /*03e0*/  @!P0 LDS R9, [R6] ;  /* 0x0000000006098984 */ /* 0x002fea0000000800 */
[----:B------:R-:W1:Y:S02]  /*03f0*/  @!P0 LDS R8, [R8] ;  /* 0x0000000008088984 */ /* 0x000e640000000800 */
[----:B-1----:R-:W-:-:S05]  /*0400*/  @!P0 FADD R9, R8, R9 ;  /* 0x0000000908098221 */ /* 0x002fca0000000000 */
[----:B------:R2:W-:Y:S01]  /*0410*/  @!P0 STS [R6], R9 ;  /* 0x0000000906008388 */ /* 0x0005e20000000800 */
[----:B------:R-:W-:Y:S01]  /*0420*/  BAR.SYNC.DEFER_BLOCKING 0x0 ;  /* 0x0000000000007b1d */ /* 0x000fe20000010000 */
[----:B------:R-:W-:Y:S01]  /*0430*/  ISETP.GT.U32.AND P0, PT, R5, 0x3, PT ;  /* 0x000000030500780c */ /* 0x000fe20003f04070 */
[----:B------:R-:W-:-:S12]  /*0440*/  IMAD.MOV.U32 R5, RZ, RZ, R11 ;  /* 0x000000ffff057224 */ /* 0x000fd800078e000b */
[----:B--2---:R-:W-:Y:S05]  /*0450*/  @P0 BRA `(.L_x_5) ;  /* 0xfffffffc00d40947 */ /* 0x004fea000383ffff */
.L_x_4:
[----:B------:R-:W2:Y:S01]  /*0460*/  S2UR UR5, SR_CgaCtaId ;  /* 0x00000000000579c3 */ /* 0x000ea20000008800 */
[----:B------:R-:W-:Y:S01]  /*0470*/  UMOV UR4, 0x400 ;  /* 0x0000040000047882 */ /* 0x000fe20000000000 */
[----:B------:R-:W3:Y:S02]  /*0480*/  LDCU UR8, c[0x0][0x390] ;  /* 0x00007200ff0877ac */ /* 0x000ee40008000800 */
[----:B---3--:R-:W-:Y:S01]  /*0490*/  ISETP.GE.AND P0, PT, R4, UR8, PT ;  /* 0x0000000804007c0c */ /* 0x008fe2000bf06270 */
[----:B--2---:R-:W-:-:S09]  /*04a0*/  ULEA UR4, UR5, UR4, 0x18 ;  /* 0x0000000405047291 */ /* 0x004fd2000f8ec0ff */
[----:B------:R-:W2:Y:S01]  /*04b0*/  LDS R5, [UR4] ;  /* 0x00000004ff057984 */ /* 0x000ea20008000800 */
[----:B------:R-:W-:Y:S06]  /*04c0*/  BAR.SYNC.DEFER_BLOCKING 0x0 ;  /* 0x0000000000007b1d */ /* 0x000fec0000010000 */
[----:B------:R-:W-:Y:S05]  /*04d0*/  @P0 EXIT ;  /* 0x000000000000094d */ /* 0x000fea0003800000 */
[----:B------:R3:W0:Y:S01]  /*04e0*/  LDG.E R2, desc[UR6][R2.64] ;  /* 0x0000000602027981 */ /* 0x000622000c1e1900 */
[----:B------:R-:W-:Y:S01]  /*04f0*/  IMAD.MOV.U32 R0, RZ, RZ, 0x3bbb989d ;  /* 0x3bbb989dff007424 */ /* 0x000fe200078e00ff */
[----:B--2---:R-:W3:Y:S01]  /*0500*/  MUFU.RCP R8, R5 ;  /* 0x0000000500087308 */ /* 0x004ee20000001000 */
[----:B-1----:R-:W-:Y:S01]  /*0510*/  IMAD.MOV.U32 R9, RZ, RZ, 0x437c0000 ;  /* 0x437c0000ff097424 */ /* 0x002fe200078e00ff */
[----:B------:R-:W-:Y:S01]  /*0520*/  BSSY.RECONVERGENT B0, `(.L_x_6) ;  /* 0x0000014000007945 */ /* 0x000fe20003800200 */
[----:B---3--:R-:W-:-:S04]  /*0530*/  FFMA R3, -R5, R8, 1 ;  /* 0x3f80000005037423 */ /* 0x008fc80000000108 */
[----:B------:R-:W-:Y:S01]  /*0540*/  FFMA R3, R8, R3, R8 ;  /* 0x0000000308037223 */ /* 0x000fe20000000008 */
[----:B0-----:R-:W-:-:S04]  /*0550*/  FADD R7, -R7, R2 ;  /* 0x0000000207077221 */ /* 0x001fc80000000100 */
[----:B------:R-:W-:-:S04]  /*0560*/  FFMA.SAT R0, R7, R0, 0.5 ;  /* 0x3f00000007007423 */ /* 0x000fc80000002000 */
[----:B------:R-:W-:-:S04]  /*0570*/  FFMA.RM R0, R0, R9, 12582913 ;  /* 0x4b40000100007423 */ /* 0x000fc80000004009 */
[C---:B------:R-:W-:Y:S01]  /*0580*/  FADD R6, R0.reuse, -12583039 ;  /* 0xcb40007f00067421 */ /* 0x040fe20000000000 */
[----:B------:R-:W-:-:S03]  /*0590*/  SHF.L.U32 R0, R0, 0x17, RZ ;  /* 0x0000001700007819 */ /* 0x000fc600000006ff */
[----:B------:R-:W-:-:S04]  /*05a0*/  FFMA R6, R7, 1.4426950216293334961, -R6 ;  /* 0x3fb8aa3b07067823 */ /* 0x000fc80000000806 */
[----:B------:R-:W-:-:S04]  /*05b0*/  FFMA R6, R7, 1.925963033500011079e-08, R6 ;  /* 0x32a5706007067823 */ /* 0x000fc80000000006 */
[----:B------:R-:W0:Y:S02]  /*05c0*/  MUFU.EX2 R7, R6 ;  /* 0x0000000600077308 */ /* 0x000e240000000800 */
[----:B0-----:R-:W-:-:S06]  /*05d0*/  FMUL R0, R0, R7 ;  /* 0x0000000700007220 */ /* 0x001fcc0000400000 */
[----:B------:R-:W0:Y:S01]  /*05e0*/  FCHK P0, R0, R5 ;  /* 0x0000000500007302 */ /* 0x000e220000000000 */
[----:B------:R-:W-:-:S04]  /*05f0*/  FFMA R2, R0, R3, RZ ;  /* 0x0000000300027223 */ /* 0x000fc800000000ff */
[----:B------:R-:W-:-:S04]  /*0600*/  FFMA R7, -R5, R2, R0 ;  /* 0x0000000205077223 */ /* 0x000fc80000000100 */
[----:B------:R-:W-:Y:S01]  /*0610*/  FFMA R7, R3, R7, R2 ;  /* 0x0000000703077223 */ /* 0x000fe20000000002 */
[----:B0-----:R-:W-:Y:S06]  /*0620*/  @!P0 BRA `(.L_x_7) ;  /* 0x00000000000c8947 */ /* 0x001fec0003800000 */
[----:B------:R-:W-:-:S07]  /*0630*/  MOV R2, 0x650 ;  /* 0x0000065000027802 */ /* 0x000fce0000000f00 */
[----:B------:R-:W-:Y:S05]  /*0640*/  CALL.REL.NOINC `($__internal_0_$__cuda_sm3x_div_rn_noftz_f32_slowpath) ;  /* 0x0000000000187944 */ /* 0x000fea0003c00000 */
[----:B------:R-:W-:-:S07]  /*0650*/  IMAD.MOV.U32 R7, RZ, RZ, R0 ;  /* 0x000000ffff077224 */ /* 0x000fce00078e0000 */
.L_x_7:
[----:B------:R-:W-:Y:S05]  /*0660*/  BSYNC.RECONVERGENT B0 ;  /* 0x0000000000007941 */ /* 0x000fea0003800200 */
.L_x_6:
[----:B------:R-:W0:Y:S02]  /*0670*/  LDC.64 R2, c[0x0][0x388] ;  /* 0x0000e200ff027b82 */ /* 0x000e240000000a00 */
[----:B0-----:R-:W-:-:S05]  /*0680*/  IMAD.WIDE R4, R4, 0x4, R2 ;  /* 0x0000000404047825 */ /* 0x001fca00078e0202 */
[----:B------:R-:W-:Y:S01]  /*0690*/  STG.E desc[UR6][R4.64], R7 ;  /* 0x0000000704007986 */ /* 0x000fe2000c101906 */
[----:B------:R-:W-:Y:S05]  /*06a0*/  EXIT ;  /* 0x000000000000794d */ /* 0x000fea0003800000 */
        .weak           $__internal_0_$__cuda_sm3x_div_rn_noftz_f32_slowpath
        .type           $__internal_0_$__cuda_sm3x_div_rn_noftz_f32_slowpath,@function
        .size           $__internal_0_$__cuda_sm3x_div_rn_noftz_f32_slowpath,(.L_x_77 - $__internal_0_$__cuda_sm3x_div_rn_noftz_f32_slowpath)
$__internal_0_$__cuda_sm3x_div_rn_noftz_f32_slowpath:
[----:B------:R-:W-:Y:S01]  /*06b0*/  SHF.R.U32.HI R6, RZ, 0x17, R5 ;  /* 0x00000017ff067819 */ /* 0x000fe20000011605 */
[----:B------:R-:W-:Y:S01]  /*06c0*/  BSSY.RECONVERGENT B1, `(.L_x_8) ;  /* 0x0000064000017945 */ /* 0x000fe20003800200 */
[--C-:B------:R-:W-:Y:S01]  /*06d0*/  SHF.R.U32.HI R3, RZ, 0x17, R0.reuse ;  /* 0x00000017ff037819 */ /* 0x100fe20000011600 */
[----:B------:R-:W-:Y:S01]  /*06e0*/  IMAD.MOV.U32 R8, RZ, RZ, R0 ;  /* 0x000000ffff087224 */ /* 0x000fe200078e0000 */
[----:B------:R-:W-:Y:S02]  /*06f0*/  LOP3.LUT R7, R6, 0xff, RZ, 0xc0, !PT ;  /* 0x000000ff06077812 */ /* 0x000fe400078ec0ff */
[----:B------:R-:W-:-:S03]  /*0700*/  LOP3.LUT R6, R3, 0xff, RZ, 0xc0, !PT ;  /* 0x000000ff03067812 */ /* 0x000fc600078ec0ff */
[----:B------:R-:W-:Y:S02]  /*0710*/  VIADD R11, R7, 0xffffffff ;  /* 0xffffffff070b7836 */ /* 0x000fe40000000000 */
[----:B------:R-:W-:-:S03]  /*0720*/  VIADD R10, R6, 0xffffffff ;  /* 0xffffffff060a7836 */ /* 0x000fc60000000000 */
[----:B------:R-:W-:-:S04]  /*0730*/  ISETP.GT.U32.AND P0, PT, R11, 0xfd, PT ;  /* 0x000000fd0b00780c */ /* 0x000fc80003f04070 */
[----:B------:R-:W-:-:S13]  /*0740*/  ISETP.GT.U32.OR P0, PT, R10, 0xfd, P0 ;  /* 0x000000fd0a00780c */ /* 0x000fda0000704470 */
[----:B------:R-:W-:Y:S01]  /*0750*/  @!P0 IMAD.MOV.U32 R9, RZ, RZ, RZ ;  /* 0x000000ffff098224 */ /* 0x000fe200078e00ff */
[----:B------:R-:W-:Y:S06]  /*0760*/  @!P0 BRA `(.L_x_9) ;  /* 0x0000000000608947 */ /* 0x000fec0003800000 */
[----:B------:R-:W-:Y:S02]  /*0770*/  FSETP.GTU.FTZ.AND P0, PT, |R0|, +INF , PT ;  /* 0x7f8000000000780b */ /* 0x000fe40003f1c200 */
[----:B------:R-:W-:Y:S02]  /*0780*/  FSETP.GTU.FTZ.AND P1, PT, |R5|, +INF , PT ;  /* 0x7f8000000500780b */ /* 0x000fe40003f3c200 */
[----:B------:R-:W-:Y:S02]  /*0790*/  MOV R3, R5 ;  /* 0x0000000500037202 */ /* 0x000fe40000000f00 */
[----:B------:R-:W-:-:S13]  /*07a0*/  PLOP3.LUT P0, PT, P0, P1, PT, 0xf8, 0x8f ;  /* 0x00000000008f781c */ /* 0x000fda0000703f70 */
[----:B------:R-:W-:Y:S05]  /*07b0*/  @P0 BRA `(.L_x_10) ;  /* 0x00000004004c0947 */ /* 0x000fea0003800000 */
[----:B------:R-:W-:-:S13]  /*07c0*/  LOP3.LUT P0, RZ, R5, 0x7fffffff, R8, 0xc8, !PT ;  /* 0x7fffffff05ff7812 */ /* 0x000fda000780c808 */
[----:B------:R-:W-:Y:S05]  /*07d0*/  @!P0 BRA `(.L_x_11) ;  /* 0x00000004003c8947 */ /* 0x000fea0003800000 */
[C---:B------:R-:W-:Y:S02]  /*07e0*/  FSETP.NEU.FTZ.AND P2, PT, |R0|.reuse, +INF , PT ;  /* 0x7f8000000000780b */ /* 0x040fe40003f5d200 */
[----:B------:R-:W-:Y:S02]  /*07f0*/  FSETP.NEU.FTZ.AND P1, PT, |R3|, +INF , PT ;  /* 0x7f8000000300780b */ /* 0x000fe40003f3d200 */
[----:B------:R-:W-:-:S11]  /*0800*/  FSETP.NEU.FTZ.AND P0, PT, |R0|, +INF , PT ;  /* 0x7f8000000000780b */ /* 0x000fd60003f1d200 */
[----:B------:R-:W-:Y:S05]  /*0810*/  @!P1 BRA !P2, `(.L_x_11) ;  /* 0x00000004002c9947 */ /* 0x000fea0005000000 */
[----:B------:R-:W-:-:S04]  /*0820*/  LOP3.LUT P2, RZ, R8, 0x7fffffff, RZ, 0xc0, !PT ;  /* 0x7fffffff08ff7812 */ /* 0x000fc8000784c0ff */
[----:B------:R-:W-:-:S13]  /*0830*/  PLOP3.LUT P1, PT, P1, P2, PT, 0x2f, 0xf2 ;  /* 0x0000000000f2781c */ /* 0x000fda0000f24577 */
[----:B------:R-:W-:Y:S05]  /*0840*/  @P1 BRA `(.L_x_12) ;  /* 0x0000000400181947 */ /* 0x000fea0003800000 */
[----:B------:R-:W-:-:S04]  /*0850*/  LOP3.LUT P1, RZ, R5, 0x7fffffff, RZ, 0xc0, !PT ;  /* 0x7fffffff05ff7812 */ /* 0x000fc8000782c0ff */
[----:B------:R-:W-:-:S13]  /*0860*/  PLOP3.LUT P0, PT, P0, P1, PT, 0x2f, 0xf2 ;  /* 0x0000000000f2781c */ /* 0x000fda0000702577 */
[----:B------:R-:W-:Y:S05]  /*0870*/  @P0 BRA `(.L_x_13) ;  /* 0x0000000400000947 */ /* 0x000fea0003800000 */
[----:B------:R-:W-:Y:S02]  /*0880*/  ISETP.GE.AND P0, PT, R10, RZ, PT ;  /* 0x000000ff0a00720c */ /* 0x000fe40003f06270 */
[----:B------:R-:W-:-:S11]  /*0890*/  ISETP.GE.AND P1, PT, R11, RZ, PT ;  /* 0x000000ff0b00720c */ /* 0x000fd60003f26270 */
[----:B------:R-:W-:Y:S02]  /*08a0*/  @P0 IMAD.MOV.U32 R9, RZ, RZ, RZ ;  /* 0x000000ffff090224 */ /* 0x000fe400078e00ff */
[----:B------:R-:W-:Y:S01]  /*08b0*/  @!P0 FFMA R8, R0, 1.84467440737095516160e+19, RZ ;  /* 0x5f80000000088823 */ /* 0x000fe200000000ff */
[----:B------:R-:W-:Y:S02]  /*08c0*/  @!P0 IMAD.MOV.U32 R9, RZ, RZ, -0x40 ;  /* 0xffffffc0ff098424 */ /* 0x000fe400078e00ff */
[----:B------:R-:W-:Y:S02]  /*08d0*/  @!P1 FFMA R5, R3, 1.84467440737095516160e+19, RZ ;  /* 0x5f80000003059823 */ /* 0x000fe400000000ff */
[----:B------:R-:W-:-:S07]  /*08e0*/  @!P1 VIADD R9, R9, 0x40 ;  /* 0x0000004009099836 */ /* 0x000fce0000000000 */
.L_x_9:
[----:B------:R-:W-:Y:S01]  /*08f0*/  LEA R0, R7, 0xc0800000, 0x17 ;  /* 0xc080000007007811 */ /* 0x000fe200078eb8ff */
[----:B------:R-:W-:Y:S01]  /*0900*/  BSSY.RECONVERGENT B2, `(.L_x_14) ;  /* 0x0000036000027945 */ /* 0x000fe20003800200 */
[----:B------:R-:W-:-:S03]  /*0910*/  IADD3 R6, PT, PT, R6, -0x7f, RZ ;  /* 0xffffff8106067810 */ /* 0x000fc60007ffe0ff */
[----:B------:R-:W-:Y:S02]  /*0920*/  IMAD.IADD R5, R5, 0x1, -R0 ;  /* 0x0000000105057824 */ /* 0x000fe400078e0a00 */
[C---:B------:R-:W-:Y:S01]  /*0930*/  IMAD R0, R6.reuse, -0x800000, R8 ;  /* 0xff80000006007824 */ /* 0x040fe200078e0208 */
[----:B------:R-:W-:Y:S01]  /*0940*/  IADD3 R6, PT, PT, R6, 0x7f, -R7 ;  /* 0x0000007f06067810 */ /* 0x000fe20007ffe807 */
[----:B------:R-:W0:Y:S01]  /*0950*/  MUFU.RCP R3, R5 ;  /* 0x0000000500037308 */ /* 0x000e220000001000 */
[----:B------:R-:W-:-:S03]  /*0960*/  FADD.FTZ R11, -R5, -RZ ;  /* 0x800000ff050b7221 */ /* 0x000fc60000010100 */
[----:B------:R-:W-:Y:S02]  /*0970*/  IMAD.IADD R6, R6, 0x1, R9 ;  /* 0x0000000106067824 */ /* 0x000fe400078e0209 */
[----:B0-----:R-:W-:-:S04]  /*0980*/  FFMA R10, R3, R11, 1 ;  /* 0x3f800000030a7423 */ /* 0x001fc8000000000b */
[----:B------:R-:W-:-:S04]  /*0990*/  FFMA R10, R3, R10, R3 ;  /* 0x0000000a030a7223 */ /* 0x000fc80000000003 */
[----:B------:R-:W-:-:S04]  /*09a0*/  FFMA R3, R0, R10, RZ ;  /* 0x0000000a00037223 */ /* 0x000fc800000000ff */
[----:B------:R-:W-:-:S04]  /*09b0*/  FFMA R8, R11, R3, R0 ;  /* 0x000000030b087223 */ /* 0x000fc80000000000 */
[----:B------:R-:W-:-:S04]  /*09c0*/  FFMA R13, R10, R8, R3 ;  /* 0x000000080a0d7223 */ /* 0x000fc80000000003 */
[----:B------:R-:W-:-:S04]  /*09d0*/  FFMA R8, R11, R13, R0 ;  /* 0x0000000d0b087223 */ /* 0x000fc80000000000 */
[----:B------:R-:W-:-:S05]  /*09e0*/  FFMA R0, R10, R8, R13 ;  /* 0x000000080a007223 */ /* 0x000fca000000000d */
[----:B------:R-:W-:-:S04]  /*09f0*/  SHF.R.U32.HI R3, RZ, 0x17, R0 ;  /* 0x00000017ff037819 */ /* 0x000fc80000011600 */
[----:B------:R-:W-:-:S05]  /*0a00*/  LOP3.LUT R3, R3, 0xff, RZ, 0xc0, !PT ;  /* 0x000000ff03037812 */ /* 0x000fca00078ec0ff */
[----:B------:R-:W-:-:S04]  /*0a10*/  IMAD.IADD R7, R3, 0x1, R6 ;  /* 0x0000000103077824 */ /* 0x000fc800078e0206 */
[----:B------:R-:W-:-:S05]  /*0a20*/  VIADD R3, R7, 0xffffffff ;  /* 0xffffffff07037836 */ /* 0x000fca0000000000 */
[----:B------:R-:W-:-:S13]  /*0a30*/  ISETP.GE.U32.AND P0, PT, R3, 0xfe, PT ;  /* 0x000000fe0300780c */ /* 0x000fda0003f06070 */
[----:B------:R-:W-:Y:S05]  /*0a40*/  @!P0 BRA `(.L_x_15) ;  /* 0x0000000000808947 */ /* 0x000fea0003800000 */
[----:B------:R-:W-:-:S13]  /*0a50*/  ISETP.GT.AND P0, PT, R7, 0xfe, PT ;  /* 0x000000fe0700780c */ /* 0x000fda0003f04270 */
[----:B------:R-:W-:Y:S05]  /*0a60*/  @P0 BRA `(.L_x_16) ;  /* 0x00000000006c0947 */ /* 0x000fea0003800000 */
[----:B------:R-:W-:-:S13]  /*0a70*/  ISETP.GE.AND P0, PT, R7, 0x1, PT ;  /* 0x000000010700780c */ /* 0x000fda0003f06270 */
[----:B------:R-:W-:Y:S05]  /*0a80*/  @P0 BRA `(.L_x_17) ;  /* 0x0000000000740947 */ /* 0x000fea0003800000 */
[----:B------:R-:W-:Y:S02]  /*0a90*/  ISETP.GE.AND P0, PT, R7, -0x18, PT ;  /* 0xffffffe80700780c */ /* 0x000fe40003f06270 */
[----:B------:R-:W-:-:S11]  /*0aa0*/  LOP3.LUT R0, R0, 0x80000000, RZ, 0xc0, !PT ;  /* 0x8000000000007812 */ /* 0x000fd600078ec0ff */
[----:B------:R-:W-:Y:S05]  /*0ab0*/  @!P0 BRA `(.L_x_17) ;  /* 0x0000000000688947 */ /* 0x000fea0003800000 */
[CCC-:B------:R-:W-:Y:S01]  /*0ac0*/  FFMA.RZ R3, R10.reuse, R8.reuse, R13.reuse ;  /* 0x000000080a037223 */ /* 0x1c0fe2000000c00d */
[CCC-:B------:R-:W-:Y:S01]  /*0ad0*/  FFMA.RM R6, R10.reuse, R8.reuse, R13.reuse ;  /* 0x000000080a067223 */ /* 0x1c0fe2000000400d */
[C---:B------:R-:W-:Y:S02]  /*0ae0*/  ISETP.NE.AND P2, PT, R7.reuse, RZ, PT ;  /* 0x000000ff0700720c */ /* 0x040fe40003f45270 */
[----:B------:R-:W-:Y:S02]  /*0af0*/  ISETP.NE.AND P1, PT, R7, RZ, PT ;  /* 0x000000ff0700720c */ /* 0x000fe40003f25270 */
[----:B------:R-:W-:Y:S01]  /*0b00*/  LOP3.LUT R5, R3, 0x7fffff, RZ, 0xc0, !PT ;  /* 0x007fffff03057812 */ /* 0x000fe200078ec0ff */
[----:B------:R-:W-:Y:S01]  /*0b10*/  FFMA.RP R3, R10, R8, R13 ;  /* 0x000000080a037223 */ /* 0x000fe2000000800d */
[C---:B------:R-:W-:Y:S01]  /*0b20*/  VIADD R8, R7.reuse, 0x20 ;  /* 0x0000002007087836 */ /* 0x040fe20000000000 */
[----:B------:R-:W-:Y:S02]  /*0b30*/  IADD3 R7, PT, PT, -R7, RZ, RZ ;  /* 0x000000ff07077210 */ /* 0x000fe40007ffe1ff */
[----:B------:R-:W-:-:S02]  /*0b40*/  LOP3.LUT R5, R5, 0x800000, RZ, 0xfc, !PT ;  /* 0x0080000005057812 */ /* 0x000fc400078efcff */
[----:B------:R-:W-:Y:S02]  /*0b50*/  FSETP.NEU.FTZ.AND P0, PT, R3, R6, PT ;  /* 0x000000060300720b */ /* 0x000fe40003f1d000 */
[----:B------:R-:W-:Y:S02]  /*0b60*/  SHF.L.U32 R8, R5, R8, RZ ;  /* 0x0000000805087219 */ /* 0x000fe400000006ff */
[----:B------:R-:W-:Y:S02]  /*0b70*/  SEL R6, R7, RZ, P2 ;  /* 0x000000ff07067207 */ /* 0x000fe40001000000 */
[----:B------:R-:W-:Y:S02]  /*0b80*/  ISETP.NE.AND P1, PT, R8, RZ, P1 ;  /* 0x000000ff0800720c */ /* 0x000fe40000f25270 */
[----:B------:R-:W-:Y:S02]  /*0b90*/  SHF.R.U32.HI R6, RZ, R6, R5 ;  /* 0x00000006ff067219 */ /* 0x000fe40000011605 */
[----:B------:R-:W-:-:S02]  /*0ba0*/  PLOP3.LUT P0, PT, P0, P1, PT, 0xf8, 0x8f ;  /* 0x00000000008f781c */ /* 0x000fc40000703f70 */
[----:B------:R-:W-:Y:S02]  /*0bb0*/  SHF.R.U32.HI R8, RZ, 0x1, R6 ;  /* 0x00000001ff087819 */ /* 0x000fe40000011606 */
[----:B------:R-:W-:-:S04]  /*0bc0*/  SEL R3, RZ, 0x1, !P0 ;  /* 0x00000001ff037807 */ /* 0x000fc80004000000 */
[----:B------:R-:W-:-:S04]  /*0bd0*/  LOP3.LUT R3, R3, 0x1, R8, 0xf8, !PT ;  /* 0x0000000103037812 */ /* 0x000fc800078ef808 */
[----:B------:R-:W-:-:S05]  /*0be0*/  LOP3.LUT R3, R3, R6, RZ, 0xc0, !PT ;  /* 0x0000000603037212 */ /* 0x000fca00078ec0ff */
[----:B------:R-:W-:-:S05]  /*0bf0*/  IMAD.IADD R3, R8, 0x1, R3 ;  /* 0x0000000108037824 */ /* 0x000fca00078e0203 */
[----:B------:R-:W-:Y:S01]  /*0c00*/  LOP3.LUT R0, R3, R0, RZ, 0xfc, !PT ;  /* 0x0000000003007212 */ /* 0x000fe200078efcff */
[----:B------:R-:W-:Y:S06]  /*0c10*/  BRA `(.L_x_17) ;  /* 0x0000000000107947 */ /* 0x000fec0003800000 */
.L_x_16:
[----:B------:R-:W-:-:S04]  /*0c20*/  LOP3.LUT R0, R0, 0x80000000, RZ, 0xc0, !PT ;  /* 0x8000000000007812 */ /* 0x000fc800078ec0ff */
[----:B------:R-:W-:Y:S01]  /*0c30*/  LOP3.LUT R0, R0, 0x7f800000, RZ, 0xfc, !PT ;  /* 0x7f80000000007812 */ /* 0x000fe200078efcff */
[----:B------:R-:W-:Y:S06]  /*0c40*/  BRA `(.L_x_17) ;  /* 0x0000000000047947 */ /* 0x000fec0003800000 */
.L_x_15:
[----:B------:R-:W-:-:S07]  /*0c50*/  IMAD R0, R6, 0x800000, R0 ;  /* 0x0080000006007824 */ /* 0x000fce00078e0200 */
.L_x_17:
[----:B------:R-:W-:Y:S05]  /*0c60*/  BSYNC.RECONVERGENT B2 ;  /* 0x0000000000027941 */ /* 0x000fea0003800200 */
.L_x_14:
[----:B------:R-:W-:Y:S05]  /*0c70*/  BRA `(.L_x_18) ;  /* 0x0000000000207947 */ /* 0x000fea0003800000 */
.L_x_13:
[----:B------:R-:W-:-:S04]  /*0c80*/  LOP3.LUT R0, R5, 0x80000000, R8, 0x48, !PT ;  /* 0x8000000005007812 */ /* 0x000fc800078e4808 */
[----:B------:R-:W-:Y:S01]  /*0c90*/  LOP3.LUT R0, R0, 0x7f800000, RZ, 0xfc, !PT ;  /* 0x7f80000000007812 */ /* 0x000fe200078efcff */
[----:B------:R-:W-:Y:S06]  /*0ca0*/  BRA `(.L_x_18) ;  /* 0x0000000000147947 */ /* 0x000fec0003800000 */
.L_x_12:
[----:B------:R-:W-:Y:S01]  /*0cb0*/  LOP3.LUT R0, R5, 0x80000000, R8, 0x48, !PT ;  /* 0x8000000005007812 */ /* 0x000fe200078e4808 */
[----:B------:R-:W-:Y:S06]  /*0cc0*/  BRA `(.L_x_18) ;  /* 0x00000000000c7947 */ /* 0x000fec0003800000 */
.L_x_11:
[----:B------:R-:W0:Y:S01]  /*0cd0*/  MUFU.RSQ R0, -QNAN ;  /* 0xffc0000000007908 */ /* 0x000e220000001400 */
[----:B------:R-:W-:Y:S05]  /*0ce0*/  BRA `(.L_x_18) ;  /* 0x0000000000047947 */ /* 0x000fea0003800000 */
.L_x_10:
[----:B------:R-:W-:-:S07]  /*0cf0*/  FADD.FTZ R0, R0, R3 ;  /* 0x0000000300007221 */ /* 0x000fce0000010000 */
.L_x_18:
[----:B------:R-:W-:Y:S05]  /*0d00*/  BSYNC.RECONVERGENT B1 ;  /* 0x0000000000017941 */ /* 0x000fea0003800200 */
.L_x_8:
[----:B------:R-:W-:-:S04]  /*0d10*/  IMAD.MOV.U32 R3, RZ, RZ, 0x0 ;  /* 0x00000000ff037424 */ /* 0x000fc800078e00ff */
[----:B0-----:R-:W-:Y:S05]  /*0d20*/  RET.REL.NODEC R2 `(_Z15standardSoftmaxPfS_i) ;  /* 0xfffffff002b47950 */ /* 0x001fea0003c3ffff */
.L_x_19:
[----:B------:R-:W-:-:S00]  /*0d30*/  BRA `(.L_x_19) ;  /* 0xfffffffc00fc7947 */ /* 0x000fc0000383ffff */
[----:B------:R-:W-:-:S00]  /*0d40*/  NOP ;  /* 0x0000000000007918 */ /* 0x000fc00000000000 */
        /* <DEDUP_REMOVED lines=11> */
.L_x_77:


//--------------------- .text._Z18batchOnlineSoftmaxPfS_ii --------------------------
	.section	.text._Z18batchOnlineSoftmaxPfS_ii,"ax",@progbits
	.align	128
        .global         _Z18batchOnlineSoftmaxPfS_ii
        .type           _Z18batchOnlineSoftmaxPfS_ii,@function
        .size           _Z18batchOnlineSoftmaxPfS_ii,(.L_x_78 - _Z18batchOnlineSoftmaxPfS_ii)
        .other          _Z18batchOnlineSoftmaxPfS_ii,@"STO_CUDA_ENTRY STV_DEFAULT"
_Z18batchOnlineSoftmaxPfS_ii:
.text._Z18batchOnlineSoftmaxPfS_ii:
[----:B------:R-:W-:Y:S01]  /*0000*/  LDC R1, c[0x0][0x37c] ;  /* 0x0000df00ff017b82 */ /* 0x000fe20000000800 */
[----:B------:R-:W0:Y:S07]  /*0010*/  S2R R0, SR_TID.X ;  /* 0x0000000000007919 */ /* 0x000e2e0000002100 */
[----:B------:R-:W0:Y:S08]  /*0020*/  LDC.64 R8, c[0x0][0x390] ;  /* 0x0000e400ff087b82 */ /* 0x000e300000000a00 */
[----:B------:R-:W1:Y:S01]  /*0030*/  S2UR UR4, SR_CTAID.X ;  /* 0x00000000000479c3 */ /* 0x000e620000002500 */
[----:B0-----:R-:W-:-:S04]  /*0040*/  ISETP.GE.AND P0, PT, R0, R9, PT ;  /* 0x000000090000720c */ /* 0x001fc80003f06270 */
[----:B-1----:R-:W-:-:S13]  /*0050*/  ISETP.LE.OR P0, PT, R8, UR4, P0 ;  /* 0x0000000408007c0c */ /* 0x002fda0008703670 */
[----:B------:R-:W-:Y:S05]  /*0060*/  @P0 EXIT ;  /* 0x000000000000094d */ /* 0x000fea0003800000 */
[----:B------:R-:W0:Y:S01]  /*0070*/  LDC.64 R4, c[0x0][0x380] ;  /* 0x0000e000ff047b82 */ /* 0x000e220000000a00 */
[----:B------:R-:W1:Y:S01]  /*0080*/  LDCU.64 UR6, c[0x0][0x358] ;  /* 0x00006b00ff0677ac */ /* 0x000e620008000a00 */
[----:B------:R-:W-:-:S04]  /*0090*/  IMAD R2, R9, UR4, R0 ;  /* 0x0000000409027c24 */ /* 0x000fc8000f8e0200 */
[----:B0-----:R-:W-:-:S05]  /*00a0*/  IMAD.WIDE.U32 R4, R2, 0x4, R4 ;  /* 0x0000000402047825 */ /* 0x001fca00078e0004 */
[----:B-1----:R-:W2:Y:S01]  /*00b0*/  LDG.E R6, desc[UR6][R4.64] ;  /* 0x0000000604067981 */ /* 0x002ea2000c1e1900 */
        /* <DEDUP_REMOVED lines=8> */
[----:B------:R-:W1:Y:S01]  /*0140*/  LDC R9, c[0x0][0x394] ;  /* 0x0000e500ff097b82 */ /* 0x000e620000000800 */
[----:B------:R-:W0:Y:S02]  /*0150*/  LDCU UR4, c[0x0][0x394] ;  /* 0x00007280ff0477ac */ /* 0x000e240008000800 */
[----:B0-----:R-:W-:-:S07]  /*0160*/  IMAD.U32 R6, RZ, RZ, UR4 ;  /* 0x00000004ff067e24 */ /* 0x001fce000f8e00ff */
.L_x_21:
[----:B------:R-:W-:-:S05]  /*0170*/  SHF.R.U32.HI R11, RZ, 0x1, R6 ;  /* 0x00000001ff0b7819 */ /* 0x000fca0000011606 */
[----:B------:R-:W-:-:S05]  /*0180*/  IMAD.IADD R8, R11, 0x1, R0 ;  /* 0x000000010b087824 */ /* 0x000fca00078e0200 */
[----:B-1----:R-:W-:-:S04]  /*0190*/  ISETP.GE.AND P0, PT, R8, R9, PT ;  /* 0x000000090800720c */ /* 0x002fc80003f06270 */
[----:B------:R-:W-:-:S13]  /*01a0*/  ISETP.GE.U32.OR P0, PT, R0, R11, P0 ;  /* 0x0000000b0000720c */ /* 0x000fda0000706470 */
        /* <DEDUP_REMOVED lines=8> */
[----:B--2---:R-:W-:Y:S05]  /*0230*/  @P0 BRA `(.L_x_21) ;  /* 0xfffffffc00cc0947 */ /* 0x004fea000383ffff */
.L_x_20:
[----:B------:R-:W1:Y:S01]  /*0240*/  S2UR UR5, SR_CgaCtaId ;  /* 0x00000000000579c3 */ /* 0x000e620000008800 */
[----:B------:R-:W-:Y:S02]  /*0250*/  UMOV UR4, 0x400 ;  /* 0x0000040000047882 */ /* 0x000fe40000000000 */
[----:B-1----:R-:W-:-:S09]  /*0260*/  ULEA UR4, UR5, UR4, 0x18 ;  /* 0x0000000405047291 */ /* 0x002fd2000f8ec0ff */
[----:B0-----:R-:W0:Y:S01]  /*0270*/  LDS R6, [UR4] ;  /* 0x00000004ff067984 */ /* 0x001e220008000800 */
[----:B------:R-:W-:Y:S06]  /*0280*/  BAR.SYNC.DEFER_BLOCKING 0x0 ;  /* 0x0000000000007b1d */ /* 0x000fec0000010000 */
[----:B------:R-:W0:Y:S01]  /*0290*/  LDG.E R5, desc[UR6][R4.64] ;  /* 0x0000000604057981 */ /* 0x000e22000c1e1900 */
[----:B------:R-:W-:Y:S01]  /*02a0*/  IMAD.MOV.U32 R7, RZ, RZ, 0x3bbb989d ;  /* 0x3bbb989dff077424 */ /* 0x000fe200078e00ff */
[----:B------:R-:W-:Y:S01]  /*02b0*/  ISETP.GE.U32.AND P0, PT, R9, 0x2, PT ;  /* 0x000000020900780c */ /* 0x000fe20003f06070 */
[----:B------:R-:W-:-:S02]  /*02c0*/  IMAD.MOV.U32 R8, RZ, RZ, 0x437c0000 ;  /* 0x437c0000ff087424 */ /* 0x000fc400078e00ff */
        /* <DEDUP_REMOVED lines=8> */
[----:B0-----:R-:W-:-:S05]  /*0350*/  FMUL R6, R7, R6 ;  /* 0x0000000607067220 */ /* 0x001fca0000400000 */
[----:B------:R0:W-:Y:S01]  /*0360*/  STS [R3], R6 ;  /* 0x0000000603007388 */ /* 0x0001e20000000800 */
[----:B------:R-:W-:Y:S06]  /*0370*/  BAR.SYNC.DEFER_BLOCKING 0x0 ;  /* 0x0000000000007b1d */ /* 0x000fec0000010000 */
[----:B------:R-:W-:Y:S05]  /*0380*/  @!P0 BRA `(.L_x_22) ;  /* 0x0000000000408947 */ /* 0x000fea0003800000 */
[----:B------:R-:W1:Y:S01]  /*0390*/  LDCU UR4, c[0x0][0x394] ;  /* 0x00007280ff0477ac */ /* 0x000e620008000800 */
[----:B------:R-:W2:Y:S01]  /*03a0*/  LDCU UR5, c[0x0][0x394] ;  /* 0x00007280ff0577ac */ /* 0x000ea20008000800 */
[----:B-1----:R-:W-:-:S07]  /*03b0*/  IMAD.U32 R4, RZ, RZ, UR4 ;  /* 0x00000004ff047e24 */ /* 0x002fce000f8e00ff */
.L_x_23:
[----:B------:R-:W-:-:S05]  /*03c0*/  SHF.R.U32.HI R7, RZ, 0x1, R4 ;  /* 0x00000001ff077819 */ /* 0x000fca0000011604 */
[----:B------:R-:W-:-:S05]  /*03d0*/  IMAD.IADD R5, R7, 0x1, R0 ;  /* 0x0000000107057824 */ /* 0x000fca00078e0200 */
[----:B--2---:R-:W-:-:S04]  /*03e0*/  ISETP.GE.AND P0, PT, R5, UR5, PT ;  /* 0x0000000505007c0c */ /* 0x004fc8000bf06270 */
[----:B------:R-:W-:-:S13]  /*03f0*/  ISETP.GE.U32.OR P0, PT, R0, R7, P0 ;  /* 0x000000070000720c */ /* 0x000fda0000706470 */
[----:B------:R-:W-:Y:S01]  /*0400*/  @!P0 IMAD R5, R7, 0x4, R3 ;  /* 0x0000000407058824 */ /* 0x000fe200078e0203 */
[----:B0-----:R-:W-:Y:S05]  /*0410*/  @!P0 LDS R6, [R3] ;  /* 0x0000000003068984 */ /* 0x001fea0000000800 */
[----:B------:R-:W0:Y:S02]  /*0420*/  @!P0 LDS R5, [R5] ;  /* 0x0000000005058984 */ /* 0x000e240000000800 */
[----:B0-----:R-:W-:-:S05]  /*0430*/  @!P0 FADD R6, R5, R6 ;  /* 0x0000000605068221 */ /* 0x001fca0000000000 */
[----:B------:R1:W-:Y:S01]  /*0440*/  @!P0 STS [R3], R6 ;  /* 0x0000000603008388 */ /* 0x0003e20000000800 */
[----:B------:R-:W-:Y:S01]  /*0450*/  BAR.SYNC.DEFER_BLOCKING 0x0 ;  /* 0x0000000000007b1d */ /* 0x000fe20000010000 */
[----:B------:R-:W-:Y:S01]  /*0460*/  ISETP.GT.U32.AND P0, PT, R4, 0x3, PT ;  /* 0x000000030400780c */ /* 0x000fe20003f04070 */
[----:B------:R-:W-:-:S12]  /*0470*/  IMAD.MOV.U32 R4, RZ, RZ, R7 ;  /* 0x000000ffff047224 */ /* 0x000fd800078e0007 */
[----:B-1----:R-:W-:Y:S05]  /*0480*/  @P0 BRA `(.L_x_23) ;  /* 0xfffffffc00cc0947 */ /* 0x002fea000383ffff */
.L_x_22:
[----:B------:R-:W1:Y:S01]  /*0490*/  S2UR UR5, SR_CgaCtaId ;  /* 0x00000000000579c3 */ /* 0x000e620000008800 */
[----:B------:R-:W-:Y:S01]  /*04a0*/  UMOV UR4, 0x400 ;  /* 0x0000040000047882 */ /* 0x000fe20000000000 */
[----:B------:R-:W-:Y:S01]  /*04b0*/  BSSY.RECONVERGENT B0, `(.L_x_24) ;  /* 0x0000010000007945 */ /* 0x000fe20003800200 */
[----:B-1----:R-:W-:-:S09]  /*04c0*/  ULEA UR4, UR5, UR4, 0x18 ;  /* 0x0000000405047291 */ /* 0x002fd2000f8ec0ff */
[----:B------:R-:W1:Y:S01]  /*04d0*/  LDS R5, [UR4] ;  /* 0x00000004ff057984 */ /* 0x000e620008000800 */
[----:B------:R-:W-:Y:S06]  /*04e0*/  BAR.SYNC.DEFER_BLOCKING 0x0 ;  /* 0x0000000000007b1d */ /* 0x000fec0000010000 */
[----:B------:R-:W2:Y:S01]  /*04f0*/  LDS R0, [R3] ;  /* 0x0000000003007984 */ /* 0x000ea20000000800 */
[----:B-1----:R-:W1:Y:S02]  /*0500*/  MUFU.RCP R4, R5 ;  /* 0x0000000500047308 */ /* 0x002e640000001000 */
[----:B-1----:R-:W-:-:S04]  /*0510*/  FFMA R7, -R5, R4, 1 ;  /* 0x3f80000005077423 */ /* 0x002fc80000000104 */
[----:B------:R-:W-:Y:S02]  /*0520*/  FFMA R7, R4, R7, R4 ;  /* 0x0000000704077223 */ /* 0x000fe40000000004 */
[----:B--2---:R-:W1:Y:S02]  /*0530*/  FCHK P0, R0, R5 ;  /* 0x0000000500007302 */ /* 0x004e640000000000 */
[----:B------:R-:W-:-:S04]  /*0540*/  FFMA R4, R0, R7, RZ ;  /* 0x0000000700047223 */ /* 0x000fc800000000ff */
[----:B0-----:R-:W-:-:S04]  /*0550*/  FFMA R6, -R5, R4, R0 ;  /* 0x0000000405067223 */ /* 0x001fc80000000100 */
[----:B------:R-:W-:Y:S01]  /*0560*/  FFMA R7, R7, R6, R4 ;  /* 0x0000000607077223 */ /* 0x000fe20000000004 */
[----:B-1----:R-:W-:Y:S06]  /*0570*/  @!P0 BRA `(.L_x_25) ;  /* 0x00000000000c8947 */ /* 0x002fec0003800000 */
[----:B------:R-:W-:-:S07]  /*0580*/  MOV R4, 0x5a0 ;  /* 0x000005a000047802 */ /* 0x000fce0000000f00 */
[----:B------:R-:W-:Y:S05]  /*0590*/  CALL.REL.NOINC `($__internal_1_$__cuda_sm3x_div_rn_noftz_f32_slowpath) ;  /* 0x0000000000187944 */ /* 0x000fea0003c00000 */
[----:B------:R-:W-:-:S07]  /*05a0*/  IMAD.MOV.U32 R7, RZ, RZ, R0 ;  /* 0x000000ffff077224 */ /* 0x000fce00078e0000 */
.L_x_25:
[----:B------:R-:W-:Y:S05]  /*05b0*/  BSYNC.RECONVERGENT B0 ;  /* 0x0000000000007941 */ /* 0x000fea0003800200 */
.L_x_24:
[----:B------:R-:W0:Y:S02]  /*05c0*/  LDC.64 R4, c[0x0][0x388] ;  /* 0x0000e200ff047b82 */ /* 0x000e240000000a00 */
[----:B0-----:R-:W-:-:S05]  /*05d0*/  IMAD.WIDE.U32 R2, R2, 0x4, R4 ;  /* 0x0000000402027825 */ /* 0x001fca00078e0004 */
[----:B------:R-:W-:Y:S01]  /*05e0*/  STG.E desc[UR6][R2.64], R7 ;  /* 0x0000000702007986 */ /* 0x000fe2000c101906 */
[----:B------:R-:W-:Y:S05]  /*05f0*/  EXIT ;  /* 0x000000000000794d */ /* 0x000fea0003800000 */
        .weak           $__internal_1_$__cuda_sm3x_div_rn_noftz_f32_slowpath
        .type           $__internal_1_$__cuda_sm3x_div_rn_noftz_f32_slowpath,@function
        .size           $__internal_1_$__cuda_sm3x_div_rn_noftz_f32_slowpath,(.L_x_78 - $__internal_1_$__cuda_sm3x_div_rn_noftz_f32_slowpath)
$__internal_1_$__cuda_sm3x_div_rn_noftz_f32_slowpath:
        /* <DEDUP_REMOVED lines=12> */
[----:B------:R-:W-:Y:S01]  /*06c0*/  FSETP.GTU.FTZ.AND P0, PT, |R0|, +INF , PT ;  /* 0x7f8000000000780b */ /* 0x000fe20003f1c200 */
[----:B------:R-:W-:Y:S01]  /*06d0*/  IMAD.MOV.U32 R3, RZ, RZ, R5 ;  /* 0x000000ffff037224 */ /* 0x000fe200078e0005 */
[----:B------:R-:W-:-:S04]  /*06e0*/  FSETP.GTU.FTZ.AND P1, PT, |R5|, +INF , PT ;  /* 0x7f8000000500780b */ /* 0x000fc80003f3c200 */
        /* <DEDUP_REMOVED lines=21> */
.L_x_27:
[----:B------:R-:W-:Y:S01]  /*0840*/  LEA R0, R7, 0xc0800000, 0x17 ;  /* 0xc080000007007811 */ /* 0x000fe200078eb8ff */
[----:B------:R-:W-:Y:S01]  /*0850*/  VIADD R6, R6, 0xffffff81 ;  /* 0xffffff8106067836 */ /* 0x000fe20000000000 */
[----:B------:R-:W-:Y:S03]  /*0860*/  BSSY.RECONVERGENT B2, `(.L_x_32) ;  /* 0x0000035000027945 */ /* 0x000fe60003800200 */
        /* <DEDUP_REMOVED lines=32> */
[----:B------:R-:W-:Y:S02]  /*0a70*/  VIADD R8, R7, 0x20 ;  /* 0x0000002007087836 */ /* 0x000fe40000000000 */
[----:B------:R-:W-:Y:S01]  /*0a80*/  LOP3.LUT R5, R5, 0x800000, RZ, 0xfc, !PT ;  /* 0x0080000005057812 */ /* 0x000fe200078efcff */
[----:B------:R-:W-:Y:S01]  /*0a90*/  IMAD.MOV R7, RZ, RZ, -R7 ;  /* 0x000000ffff077224 */ /* 0x000fe200078e0a07 */
[----:B------:R-:W-:-:S02]  /*0aa0*/  FSETP.NEU.FTZ.AND P0, PT, R3, R6, PT ;  /* 0x000000060300720b */ /* 0x000fc40003f1d000 */
[----:B------:R-:W-:Y:S02]  /*0ab0*/  SHF.L.U32 R8, R5, R8, RZ ;  /* 0x0000000805087219 */ /* 0x000fe400000006ff */
[----:B------:R-:W-:Y:S02]  /*0ac0*/  SEL R6, R7, RZ, P2 ;  /* 0x000000ff07067207 */ /* 0x000fe40001000000 */
[----:B------:R-:W-:Y:S02]  /*0ad0*/  ISETP.NE.AND P1, PT, R8, RZ, P1 ;  /* 0x000000ff0800720c */ /* 0x000fe40000f25270 */
[----:B------:R-:W-:Y:S02]  /*0ae0*/  SHF.R.U32.HI R6, RZ, R6, R5 ;  /* 0x00000006ff067219 */ /* 0x000fe40000011605 */
[----:B------:R-:W-:Y:S02]  /*0af0*/  PLOP3.LUT P0, PT, P0, P1, PT, 0xf8, 0x8f ;  /* 0x00000000008f781c */ /* 0x000fe40000703f70 */
[----:B------:R-:W-:-:S02]  /*0b00*/  SHF.R.U32.HI R8, RZ, 0x1, R6 ;  /* 0x00000001ff087819 */ /* 0x000fc40000011606 */
[----:B------:R-:W-:-:S04]  /*0b10*/  SEL R3, RZ, 0x1, !P0 ;  /* 0x00000001ff037807 */ /* 0x000fc80004000000 */
[----:B------:R-:W-:-:S04]  /*0b20*/  LOP3.LUT R3, R3, 0x1, R8, 0xf8, !PT ;  /* 0x0000000103037812 */ /* 0x000fc800078ef808 */
[----:B------:R-:W-:-:S05]  /*0b30*/  LOP3.LUT R3, R3, R6, RZ, 0xc0, !PT ;  /* 0x0000000603037212 */ /* 0x000fca00078ec0ff */
[----:B------:R-:W-:-:S05]  /*0b40*/  IMAD.IADD R3, R8, 0x1, R3 ;  /* 0x0000000108037824 */ /* 0x000fca00078e0203 */
[----:B------:R-:W-:Y:S01]  /*0b50*/  LOP3.LUT R0, R3, R0, RZ, 0xfc, !PT ;  /* 0x0000000003007212 */ /* 0x000fe200078efcff */
[----:B------:R-:W-:Y:S06]  /*0b60*/  BRA `(.L_x_35) ;  /* 0x0000000000107947 */ /* 0x000fec0003800000 */
.L_x_34:
[----:B------:R-:W-:-:S04]  /*0b70*/  LOP3.LUT R0, R0, 0x80000000, RZ, 0xc0, !PT ;  /* 0x8000000000007812 */ /* 0x000fc800078ec0ff */
[----:B------:R-:W-:Y:S01]  /*0b80*/  LOP3.LUT R0, R0, 0x7f800000, RZ, 0xfc, !PT ;  /* 0x7f80000000007812 */ /* 0x000fe200078efcff */
[----:B------:R-:W-:Y:S06]  /*0b90*/  BRA `(.L_x_35) ;  /* 0x0000000000047947 */ /* 0x000fec0003800000 */
.L_x_33:
[----:B------:R-:W-:-:S07]  /*0ba0*/  IMAD R0, R6, 0x800000, R0 ;  /* 0x0080000006007824 */ /* 0x000fce00078e0200 */
.L_x_35:
[----:B------:R-:W-:Y:S05]  /*0bb0*/  BSYNC.RECONVERGENT B2 ;  /* 0x0000000000027941 */ /* 0x000fea0003800200 */
.L_x_32:
[----:B------:R-:W-:Y:S05]  /*0bc0*/  BRA `(.L_x_36) ;  /* 0x0000000000207947 */ /* 0x000fea0003800000 */
.L_x_31:
[----:B------:R-:W-:-:S04]  /*0bd0*/  LOP3.LUT R0, R5, 0x80000000, R8, 0x48, !PT ;  /* 0x8000000005007812 */ /* 0x000fc800078e4808 */
[----:B------:R-:W-:Y:S01]  /*0be0*/  LOP3.LUT R0, R0, 0x7f800000, RZ, 0xfc, !PT ;  /* 0x7f80000000007812 */ /* 0x000fe200078efcff */
[----:B------:R-:W-:Y:S06]  /*0bf0*/  BRA `(.L_x_36) ;  /* 0x0000000000147947 */ /* 0x000fec0003800000 */
.L_x_30:
[----:B------:R-:W-:Y:S01]  /*0c00*/  LOP3.LUT R0, R5, 0x80000000, R8, 0x48, !PT ;  /* 0x8000000005007812 */ /* 0x000fe200078e4808 */
[----:B------:R-:W-:Y:S06]  /*0c10*/  BRA `(.L_x_36) ;  /* 0x00000000000c7947 */ /* 0x000fec0003800000 */
.L_x_29:
[----:B------:R-:W0:Y:S01]  /*0c20*/  MUFU.RSQ R0, -QNAN ;  /* 0xffc0000000007908 */ /* 0x000e220000001400 */
[----:B------:R-:W-:Y:S05]  /*0c30*/  BRA `(.L_x_36) ;  /* 0x0000000000047947 */ /* 0x000fea0003800000 */
.L_x_28:
[----:B------:R-:W-:-:S07]  /*0c40*/  FADD.FTZ R0, R0, R3 ;  /* 0x0000000300007221 */ /* 0x000fce0000010000 */
.L_x_36:
[----:B------:R-:W-:Y:S05]  /*0c50*/  BSYNC.RECONVERGENT B1 ;  /* 0x0000000000017941 */ /* 0x000fea0003800200 */
.L_x_26:
[----:B------:R-:W-:-:S04]  /*0c60*/  IMAD.MOV.U32 R5, RZ, RZ, 0x0 ;  /* 0x00000000ff057424 */ /* 0x000fc800078e00ff */
[----:B0-----:R-:W-:Y:S05]  /*0c70*/  RET.REL.NODEC R4 `(_Z18batchOnlineSoftmaxPfS_ii) ;  /* 0xfffffff004e07950 */ /* 0x001fea0003c3ffff */
.L_x_37:
        /* <DEDUP_REMOVED lines=16> */
.L_x_78:


//--------------------- .text._Z22optimizedOnlineSoftmaxPfS_i --------------------------
	.section	.text._Z22optimizedOnlineSoftmaxPfS_i,"ax",@progbits
	.align	128
        .global         _Z22optimizedOnlineSoftmaxPfS_i
        .type           _Z22optimizedOnlineSoftmaxPfS_i,@function
        .size           _Z22optimizedOnlineSoftmaxPfS_i,(.L_x_79 - _Z22optimizedOnlineSoftmaxPfS_i)
        .other          _Z22optimizedOnlineSoftmaxPfS_i,@"STO_CUDA_ENTRY STV_DEFAULT"
_Z22optimizedOnlineSoftmaxPfS_i:
.text._Z22optimizedOnlineSoftmaxPfS_i:
        /* <DEDUP_REMOVED lines=14> */
[----:B------:R-:W-:Y:S02]  /*00e0*/  LOP3.LUT P2, R10, R12, 0x1f, RZ, 0xc0, !PT ;  /* 0x0000001f0c0a7812 */ /* 0x000fe4000784c0ff */
[----:B------:R-:W-:-:S04]  /*00f0*/  SHF.R.U32.HI R11, RZ, 0x5, R11 ;  /* 0x00000005ff0b7819 */ /* 0x000fc8000001160b */
[----:B------:R-:W-:Y:S01]  /*0100*/  ISETP.GE.U32.AND P0, PT, R12, R11, PT ;  /* 0x0000000b0c00720c */ /* 0x000fe20003f06070 */
[----:B0-----:R-:W-:Y:S01]  /*0110*/  ULEA UR4, UR5, UR4, 0x18 ;  /* 0x0000000405047291 */ /* 0x001fe2000f8ec0ff */
[----:B--2---:R-:W0:Y:S02]  /*0120*/  SHFL.DOWN PT, R5, R0, 0x10, 0x1f ;  /* 0x0a001f0000057f89 */ /* 0x004e2400000e0000 */
[----:B0-----:R-:W-:-:S03]  /*0130*/  FMNMX R5, R5, R0, !PT ;  /* 0x0000000005057209 */ /* 0x001fc60007800000 */
[C---:B------:R-:W-:Y:S02]  /*0140*/  LEA.HI R0, R12.reuse, UR4, RZ, 0x1d ;  /* 0x000000040c007c11 */ /* 0x040fe4000f8fe8ff */
[----:B------:R-:W0:Y:S02]  /*0150*/  SHFL.DOWN PT, R6, R5, 0x8, 0x1f ;  /* 0x09001f0005067f89 */ /* 0x000e2400000e0000 */
[----:B0-----:R-:W-:Y:S02]  /*0160*/  FMNMX R6, R5, R6, !PT ;  /* 0x0000000605067209 */ /* 0x001fe40007800000 */
[----:B------:R-:W-:-:S03]  /*0170*/  LEA R5, R12, UR4, 0x2 ;  /* 0x000000040c057c11 */ /* 0x000fc6000f8e10ff */
[----:B------:R-:W0:Y:S02]  /*0180*/  SHFL.DOWN PT, R7, R6, 0x4, 0x1f ;  /* 0x08801f0006077f89 */ /* 0x000e2400000e0000 */
[----:B0-----:R-:W-:Y:S01]  /*0190*/  FMNMX R7, R6, R7, !PT ;  /* 0x0000000706077209 */ /* 0x001fe20007800000 */
[----:B------:R-:W-:-:S04]  /*01a0*/  IMAD.MOV.U32 R6, RZ, RZ, -0x800000 ;  /* 0xff800000ff067424 */ /* 0x000fc800078e00ff */
[----:B------:R-:W0:Y:S02]  /*01b0*/  SHFL.DOWN PT, R8, R7, 0x2, 0x1f ;  /* 0x08401f0007087f89 */ /* 0x000e2400000e0000 */
[----:B0-----:R-:W-:-:S05]  /*01c0*/  FMNMX R8, R7, R8, !PT ;  /* 0x0000000807087209 */ /* 0x001fca0007800000 */
[----:B------:R-:W0:Y:S02]  /*01d0*/  SHFL.DOWN PT, R9, R8, 0x1, 0x1f ;  /* 0x08201f0008097f89 */ /* 0x000e2400000e0000 */
[----:B0-----:R-:W-:-:S05]  /*01e0*/  FMNMX R9, R8, R9, !PT ;  /* 0x0000000908097209 */ /* 0x001fca0007800000 */
[----:B------:R0:W-:Y:S01]  /*01f0*/  @!P2 STS [R0], R9 ;  /* 0x000000090000a388 */ /* 0x0001e20000000800 */
[----:B------:R-:W-:Y:S01]  /*0200*/  BAR.SYNC.DEFER_BLOCKING 0x0 ;  /* 0x0000000000007b1d */ /* 0x000fe20000010000 */
[----:B------:R-:W-:-:S05]  /*0210*/  ISETP.NE.AND P2, PT, R10, RZ, PT ;  /* 0x000000ff0a00720c */ /* 0x000fca0003f45270 */
[----:B------:R0:W1:Y:S08]  /*0220*/  @!P0 LDS R6, [R5] ;  /* 0x0000000005068984 */ /* 0x0000700000000800 */
[----:B0-----:R-:W-:Y:S05]  /*0230*/  @P2 BRA `(.L_x_38) ;  /* 0x0000000000302947 */ /* 0x001fea0003800000 */
[----:B------:R-:W-:-:S03]  /*0240*/  UMOV UR5, 0xffffffff ;  /* 0xffffffff00057882 */ /* 0x000fc60000000000 */
[----:B------:R-:W-:Y:S05]  /*0250*/  BRA.DIV UR5, `(.L_x_39) ;  /* 0x0000000605407947 */ /* 0x000fea000b800000 */
[----:B-1----:R-:W0:Y:S02]  /*0260*/  SHFL.DOWN PT, R7, R6, 0x10, 0x1f ;  /* 0x0a001f0006077f89 */ /* 0x002e2400000e0000 */
[----:B0-----:R-:W-:-:S05]  /*0270*/  FMNMX R7, R7, R6, !PT ;  /* 0x0000000607077209 */ /* 0x001fca0007800000 */
[----:B------:R-:W0:Y:S02]  /*0280*/  SHFL.DOWN PT, R8, R7, 0x8, 0x1f ;  /* 0x09001f0007087f89 */ /* 0x000e2400000e0000 */
[----:B0-----:R-:W-:-:S05]  /*0290*/  FMNMX R8, R7, R8, !PT ;  /* 0x0000000807087209 */ /* 0x001fca0007800000 */
[----:B------:R-:W0:Y:S02]  /*02a0*/  SHFL.DOWN PT, R9, R8, 0x4, 0x1f ;  /* 0x08801f0008097f89 */ /* 0x000e2400000e0000 */
[----:B0-----:R-:W-:-:S05]  /*02b0*/  FMNMX R9, R8, R9, !PT ;  /* 0x0000000908097209 */ /* 0x001fca0007800000 */
[----:B------:R0:W1:Y:S02]  /*02c0*/  SHFL.DOWN PT, R10, R9, 0x2, 0x1f ;  /* 0x08401f00090a7f89 */ /* 0x00006400000e0000 */
.L_x_52:
[----:B------:R-:W-:Y:S01]  /*02d0*/  UMOV UR5, 0xffffffff ;  /* 0xffffffff00057882 */ /* 0x000fe20000000000 */
[----:B-1----:R-:W-:Y:S02]  /*02e0*/  FMNMX R10, R9, R10, !PT ;  /* 0x0000000a090a7209 */ /* 0x002fe40007800000 */
[----:B------:R-:W-:Y:S05]  /*02f0*/  BRA.DIV UR5, `(.L_x_40) ;  /* 0x0000000605887947 */ /* 0x000fea000b800000 */
.L_x_38:
[----:B------:R-:W-:Y:S05]  /*0300*/  WARPSYNC.ALL ;  /* 0x0000000000007948 */ /* 0x000fea0003800000 */
[----:B------:R-:W-:Y:S01]  /*0310*/  BAR.SYNC.DEFER_BLOCKING 0x0 ;  /* 0x0000000000007b1d */ /* 0x000fe20000010000 */
[----:B------:R-:W-:-:S05]  /*0320*/  IMAD.MOV.U32 R7, RZ, RZ, RZ ;  /* 0x000000ffff077224 */ /* 0x000fca00078e00ff */
[----:B------:R-:W-:Y:S01]  /*0330*/  BSSY.RECONVERGENT B0, `(.L_x_41) ;  /* 0x0000010000007945 */ /* 0x000fe20003800200 */
[----:B-1----:R-:W1:Y:S01]  /*0340*/  LDS R6, [UR4] ;  /* 0x00000004ff067984 */ /* 0x002e620008000800 */
[----:B------:R-:W-:Y:S06]  /*0350*/  BAR.SYNC.DEFER_BLOCKING 0x0 ;  /* 0x0000000000007b1d */ /* 0x000fec0000010000 */
[----:B------:R-:W-:Y:S05]  /*0360*/  @P1 BRA `(.L_x_42) ;  /* 0x0000000000301947 */ /* 0x000fea0003800000 */
[----:B------:R-:W1:Y:S01]  /*0370*/  LDG.E R3, desc[UR6][R2.64] ;  /* 0x0000000602037981 */ /* 0x000e62000c1e1900 */
[----:B------:R-:W-:Y:S02]  /*0380*/  HFMA2 R7, -RZ, RZ, 0.96630859375, -0.0022525787353515625 ;  /* 0x3bbb989dff077431 */ /* 0x000fe400000001ff */
[----:B------:R-:W-:Y:S02]  /*0390*/  IMAD.MOV.U32 R8, RZ, RZ, 0x437c0000 ;  /* 0x437c0000ff087424 */ /* 0x000fe400078e00ff */
[----:B-1----:R-:W-:-:S04]  /*03a0*/  FADD R6, -R6, R3 ;  /* 0x0000000306067221 */ /* 0x002fc80000000100 */
[----:B------:R-:W-:-:S04]  /*03b0*/  FFMA.SAT R7, R6, R7, 0.5 ;  /* 0x3f00000006077423 */ /* 0x000fc80000002007 */
[----:B------:R-:W-:-:S04]  /*03c0*/  FFMA.RM R7, R7, R8, 12582913 ;  /* 0x4b40000107077423 */ /* 0x000fc80000004008 */
[C---:B0-----:R-:W-:Y:S01]  /*03d0*/  FADD R9, R7.reuse, -12583039 ;  /* 0xcb40007f07097421 */ /* 0x041fe20000000000 */
[----:B------:R-:W-:-:S03]  /*03e0*/  IMAD.SHL.U32 R7, R7, 0x800000, RZ ;  /* 0x0080000007077824 */ /* 0x000fc600078e00ff */
[----:B------:R-:W-:-:S04]  /*03f0*/  FFMA R9, R6, 1.4426950216293334961, -R9 ;  /* 0x3fb8aa3b06097823 */ /* 0x000fc80000000809 */
[----:B------:R-:W-:-:S04]  /*0400*/  FFMA R9, R6, 1.925963033500011079e-08, R9 ;  /* 0x32a5706006097823 */ /* 0x000fc80000000009 */
[----:B------:R-:W0:Y:S02]  /*0410*/  MUFU.EX2 R6, R9 ;  /* 0x0000000900067308 */ /* 0x000e240000000800 */
[----:B0-----:R-:W-:-:S07]  /*0420*/  FMUL R7, R7, R6 ;  /* 0x0000000607077220 */ /* 0x001fce0000400000 */
.L_x_42:
[----:B------:R-:W-:Y:S05]  /*0430*/  BSYNC.RECONVERGENT B0 ;  /* 0x0000000000007941 */ /* 0x000fea0003800200 */
.L_x_41:
[----:B------:R-:W2:Y:S02]  /*0440*/  SHFL.DOWN PT, R2, R7, 0x10, 0x1f ;  /* 0x0a001f0007027f89 */ /* 0x000ea400000e0000 */
[----:B--2---:R-:W-:-:S05]  /*0450*/  FADD R2, R2, R7 ;  /* 0x0000000702027221 */ /* 0x004fca0000000000 */
[----:B------:R-:W2:Y:S02]  /*0460*/  SHFL.DOWN PT, R3, R2, 0x8, 0x1f ;  /* 0x09001f0002037f89 */ /* 0x000ea400000e0000 */
[----:B--2---:R-:W-:-:S05]  /*0470*/  FADD R3, R2, R3 ;  /* 0x0000000302037221 */ /* 0x004fca0000000000 */
[----:B-1----:R-:W1:Y:S02]  /*0480*/  SHFL.DOWN PT, R6, R3, 0x4, 0x1f ;  /* 0x08801f0003067f89 */ /* 0x002e6400000e0000 */
[----:B-1----:R-:W-:-:S05]  /*0490*/  FADD R6, R3, R6 ;  /* 0x0000000603067221 */ /* 0x002fca0000000000 */
[----:B0-----:R-:W0:Y:S02]  /*04a0*/  SHFL.DOWN PT, R9, R6, 0x2, 0x1f ;  /* 0x08401f0006097f89 */ /* 0x001e2400000e0000 */
[----:B0-----:R-:W-:-:S05]  /*04b0*/  FADD R9, R6, R9 ;  /* 0x0000000906097221 */ /* 0x001fca0000000000 */
[----:B------:R-:W0:Y:S02]  /*04c0*/  SHFL.DOWN PT, R8, R9, 0x1, 0x1f ;  /* 0x08201f0009087f89 */ /* 0x000e2400000e0000 */
[----:B0-----:R-:W-:Y:S01]  /*04d0*/  FADD R11, R9, R8 ;  /* 0x00000008090b7221 */ /* 0x001fe20000000000 */
[----:B------:R-:W-:-:S04]  /*04e0*/  IMAD.MOV.U32 R8, RZ, RZ, RZ ;  /* 0x000000ffff087224 */ /* 0x000fc800078e00ff */
[----:B------:R0:W-:Y:S01]  /*04f0*/  @!P2 STS [R0], R11 ;  /* 0x0000000b0000a388 */ /* 0x0001e20000000800 */
[----:B------:R-:W-:Y:S06]  /*0500*/  BAR.SYNC.DEFER_BLOCKING 0x0 ;  /* 0x0000000000007b1d */ /* 0x000fec0000010000 */
[----:B------:R0:W1:Y:S01]  /*0510*/  @!P0 LDS R8, [R5] ;  /* 0x0000000005088984 */ /* 0x0000620000000800 */
[----:B------:R-:W-:Y:S05]  /*0520*/  @P2 BRA `(.L_x_43) ;  /* 0x0000000000302947 */ /* 0x000fea0003800000 */
[----:B------:R-:W-:-:S03]  /*0530*/  UMOV UR5, 0xffffffff ;  /* 0xffffffff00057882 */ /* 0x000fc60000000000 */
[----:B------:R-:W-:Y:S05]  /*0540*/  BRA.DIV UR5, `(.L_x_44) ;  /* 0x00000006051c7947 */ /* 0x000fea000b800000 */
[----:B-1----:R-:W1:Y:S02]  /*0550*/  SHFL.DOWN PT, R3, R8, 0x10, 0x1f ;  /* 0x0a001f0008037f89 */ /* 0x002e6400000e0000 */
[----:B-1----:R-:W-:-:S05]  /*0560*/  FADD R3, R3, R8 ;  /* 0x0000000803037221 */ /* 0x002fca0000000000 */
[----:B0-----:R-:W0:Y:S02]  /*0570*/  SHFL.DOWN PT, R0, R3, 0x8, 0x1f ;  /* 0x09001f0003007f89 */ /* 0x001e2400000e0000 */
[----:B0-----:R-:W-:-:S05]  /*0580*/  FADD R0, R3, R0 ;  /* 0x0000000003007221 */ /* 0x001fca0000000000 */
[----:B------:R-:W0:Y:S02]  /*0590*/  SHFL.DOWN PT, R5, R0, 0x4, 0x1f ;  /* 0x08801f0000057f89 */ /* 0x000e2400000e0000 */
[----:B0-----:R-:W-:-:S05]  /*05a0*/  FADD R5, R0, R5 ;  /* 0x0000000500057221 */ /* 0x001fca0000000000 */
[----:B------:R0:W1:Y:S02]  /*05b0*/  SHFL.DOWN PT, R2, R5, 0x2, 0x1f ;  /* 0x08401f0005027f89 */ /* 0x00006400000e0000 */
.L_x_59:
[----:B------:R-:W-:Y:S01]  /*05c0*/  UMOV UR5, 0xffffffff ;  /* 0xffffffff00057882 */ /* 0x000fe20000000000 */
[----:B-1----:R-:W-:Y:S02]  /*05d0*/  FADD R2, R5, R2 ;  /* 0x0000000205027221 */ /* 0x002fe40000000000 */
[----:B------:R-:W-:Y:S05]  /*05e0*/  BRA.DIV UR5, `(.L_x_45) ;  /* 0x00000006056c7947 */ /* 0x000fea000b800000 */
.L_x_43:
[----:B------:R-:W-:Y:S05]  /*05f0*/  WARPSYNC.ALL ;  /* 0x0000000000007948 */ /* 0x000fea0003800000 */
[----:B------:R-:W-:Y:S06]  /*0600*/  BAR.SYNC.DEFER_BLOCKING 0x0 ;  /* 0x0000000000007b1d */ /* 0x000fec0000010000 */
[----:B------:R-:W2:Y:S02]  /*0610*/  LDS R6, [UR4] ;  /* 0x00000004ff067984 */ /* 0x000ea40008000800 */
[----:B------:R-:W-:Y:S06]  /*0620*/  BAR.SYNC.DEFER_BLOCKING 0x0 ;  /* 0x0000000000007b1d */ /* 0x000fec0000010000 */
[----:B------:R-:W-:Y:S05]  /*0630*/  @P1 EXIT ;  /* 0x000000000000194d */ /* 0x000fea0003800000 */
[----:B--2---:R-:W0:Y:S01]  /*0640*/  MUFU.RCP R3, R6 ;  /* 0x0000000600037308 */ /* 0x004e220000001000 */
[----:B------:R-:W-:Y:S07]  /*0650*/  BSSY.RECONVERGENT B0, `(.L_x_46) ;  /* 0x000000c000007945 */ /* 0x000fee0003800200 */
[----:B------:R-:W2:Y:S01]  /*0660*/  FCHK P0, R7, R6 ;  /* 0x0000000607007302 */ /* 0x000ea20000000000 */
[----:B0-----:R-:W-:-:S04]  /*0670*/  FFMA R0, -R6, R3, 1 ;  /* 0x3f80000006007423 */ /* 0x001fc80000000103 */
[----:B------:R-:W-:-:S04]  /*0680*/  FFMA R0, R3, R0, R3 ;  /* 0x0000000003007223 */ /* 0x000fc80000000003 */
[----:B------:R-:W-:-:S04]  /*0690*/  FFMA R3, R0, R7, RZ ;  /* 0x0000000700037223 */ /* 0x000fc800000000ff */
[----:B------:R-:W-:-:S04]  /*06a0*/  FFMA R2, -R6, R3, R7 ;  /* 0x0000000306027223 */ /* 0x000fc80000000107 */
[----:B------:R-:W-:Y:S01]  /*06b0*/  FFMA R9, R0, R2, R3 ;  /* 0x0000000200097223 */ /* 0x000fe20000000003 */
[----:B--2---:R-:W-:Y:S06]  /*06c0*/  @!P0 BRA `(.L_x_47) ;  /* 0x0000000000108947 */ /* 0x004fec0003800000 */
[----:B------:R-:W-:Y:S02]  /*06d0*/  MOV R3, R7 ;  /* 0x0000000700037202 */ /* 0x000fe40000000f00 */
[----:B------:R-:W-:-:S07]  /*06e0*/  MOV R2, 0x700 ;  /* 0x0000070000027802 */ /* 0x000fce0000000f00 */
[----:B-1----:R-:W-:Y:S05]  /*06f0*/  CALL.REL.NOINC `($__internal_2_$__cuda_sm3x_div_rn_noftz_f32_slowpath) ;  /* 0x0000000400507944 */ /* 0x002fea0003c00000 */
[----:B------:R-:W-:-:S07]  /*0700*/  IMAD.MOV.U32 R9, RZ, RZ, R0 ;  /* 0x000000ffff097224 */ /* 0x000fce00078e0000 */
.L_x_47:
[----:B------:R-:W-:Y:S05]  /*0710*/  BSYNC.RECONVERGENT B0 ;  /* 0x0000000000007941 */ /* 0x000fea0003800200 */
.L_x_46:
[----:B------:R-:W0:Y:S02]  /*0720*/  LDC.64 R2, c[0x0][0x388] ;  /* 0x0000e200ff027b82 */ /* 0x000e240000000a00 */
[----:B0-----:R-:W-:-:S05]  /*0730*/  IMAD.WIDE R4, R4, 0x4, R2 ;  /* 0x0000000404047825 */ /* 0x001fca00078e0202 */
[----:B------:R-:W-:Y:S01]  /*0740*/  STG.E desc[UR6][R4.64], R9 ;  /* 0x0000000904007986 */ /* 0x000fe2000c101906 */
[----:B------:R-:W-:Y:S05]  /*0750*/  EXIT ;  /* 0x000000000000794d */ /* 0x000fea0003800000 */
.L_x_39:
[----:B------:R-:W-:Y:S01]  /*0760*/  IMAD.MOV.U32 R12, RZ, RZ, 0x10 ;  /* 0x00000010ff0c7424 */ /* 0x000fe200078e00ff */
[----:B------:R-:W-:Y:S01]  /*0770*/  MOV R11, 0xffffffff ;  /* 0xffffffff000b7802 */ /* 0x000fe20000000f00 */
[----:B------:R-:W-:-:S07]  /*0780*/  IMAD.MOV.U32 R13, RZ, RZ, 0x1f ;  /* 0x0000001fff0d7424 */ /* 0x000fce00078e00ff */
[----:B-1----:R-:W-:Y:S05]  /*0790*/  WARPSYNC.COLLECTIVE R11, `(.L_x_48) ;  /* 0x000000000b087348 */ /* 0x002fea0003c00000 */
[----:B-1----:R0:W1:Y:S02]  /*07a0*/  SHFL.DOWN P3, R10, R6, R12, R13 ;  /* 0x0800000c060a7389 */ /* 0x002064000006000d */
[----:B01----:R-:W-:Y:S05]  /*07b0*/  ENDCOLLECTIVE ;  /* 0x000000000000791b */ /* 0x003fea0003800000 */
.L_x_48:
[----:B------:R-:W-:Y:S02]  /*07c0*/  IMAD.MOV.U32 R12, RZ, RZ, 0x8 ;  /* 0x00000008ff0c7424 */ /* 0x000fe400078e00ff */
[----:B------:R-:W-:-:S05]  /*07d0*/  IMAD.MOV.U32 R7, RZ, RZ, R10 ;  /* 0x000000ffff077224 */ /* 0x000fca00078e000a */
[----:B------:R-:W-:-:S05]  /*07e0*/  FMNMX R7, R7, R6, !PT ;  /* 0x0000000607077209 */ /* 0x000fca0007800000 */
[----:B------:R-:W-:-:S07]  /*07f0*/  IMAD.MOV.U32 R6, RZ, RZ, R7 ;  /* 0x000000ffff067224 */ /* 0x000fce00078e0007 */
[----:B------:R-:W-:Y:S05]  /*0800*/  WARPSYNC.COLLECTIVE R11, `(.L_x_49) ;  /* 0x000000000b087348 */ /* 0x000fea0003c00000 */
[----:B------:R0:W1:Y:S02]  /*0810*/  SHFL.DOWN P3, R10, R6, R12, R13 ;  /* 0x0800000c060a7389 */ /* 0x000064000006000d */
[----:B01----:R-:W-:Y:S05]  /*0820*/  ENDCOLLECTIVE ;  /* 0x000000000000791b */ /* 0x003fea0003800000 */
.L_x_49:
[----:B------:R-:W-:Y:S01]  /*0830*/  IMAD.MOV.U32 R12, RZ, RZ, 0x4 ;  /* 0x00000004ff0c7424 */ /* 0x000fe200078e00ff */
[----:B------:R-:W-:-:S04]  /*0840*/  MOV R8, R10 ;  /* 0x0000000a00087202 */ /* 0x000fc80000000f00 */
[----:B------:R-:W-:-:S05]  /*0850*/  FMNMX R8, R7, R8, !PT ;  /* 0x0000000807087209 */ /* 0x000fca0007800000 */
[----:B------:R-:W-:-:S07]  /*0860*/  IMAD.MOV.U32 R6, RZ, RZ, R8 ;  /* 0x000000ffff067224 */ /* 0x000fce00078e0008 */
[----:B------:R-:W-:Y:S05]  /*0870*/  WARPSYNC.COLLECTIVE R11, `(.L_x_50) ;  /* 0x000000000b087348 */ /* 0x000fea0003c00000 */
[----:B------:R0:W1:Y:S02]  /*0880*/  SHFL.DOWN P3, R10, R6, R12, R13 ;  /* 0x0800000c060a7389 */ /* 0x000064000006000d */
[----:B01----:R-:W-:Y:S05]  /*0890*/  ENDCOLLECTIVE ;  /* 0x000000000000791b */ /* 0x003fea0003800000 */
.L_x_50:
[----:B------:R-:W-:Y:S02]  /*08a0*/  IMAD.MOV.U32 R12, RZ, RZ, 0x2 ;  /* 0x00000002ff0c7424 */ /* 0x000fe400078e00ff */
[----:B------:R-:W-:-:S05]  /*08b0*/  IMAD.MOV.U32 R9, RZ, RZ, R10 ;  /* 0x000000ffff097224 */ /* 0x000fca00078e000a */
[----:B------:R-:W-:-:S04]  /*08c0*/  FMNMX R9, R8, R9, !PT ;  /* 0x0000000908097209 */ /* 0x000fc80007800000 */
[----:B------:R-:W-:-:S07]  /*08d0*/  MOV R6, R9 ;  /* 0x0000000900067202 */ /* 0x000fce0000000f00 */
[----:B------:R-:W-:Y:S05]  /*08e0*/  WARPSYNC.COLLECTIVE R11, `(.L_x_51) ;  /* 0x000000000b087348 */ /* 0x000fea0003c00000 */
[----:B------:R0:W1:Y:S02]  /*08f0*/  SHFL.DOWN P3, R10, R6, R12, R13 ;  /* 0x0800000c060a7389 */ /* 0x000064000006000d */
[----:B01----:R-:W-:Y:S05]  /*0900*/  ENDCOLLECTIVE ;  /* 0x000000000000791b */ /* 0x003fea0003800000 */
.L_x_51:
[----:B------:R-:W-:Y:S05]  /*0910*/  BRA `(.L_x_52) ;  /* 0xfffffff8006c7947 */ /* 0x000fea000383ffff */
.L_x_40:
[----:B------:R-:W-:Y:S01]  /*0920*/  HFMA2 R12, -RZ, RZ, 0, 5.9604644775390625e-08 ;  /* 0x00000001ff0c7431 */ /* 0x000fe200000001ff */
[----:B------:R-:W-:Y:S01]  /*0930*/  BSSY B0, `(.L_x_53) ;  /* 0x0000007000007945 */ /* 0x000fe20003800000 */
[----:B------:R-:W-:Y:S02]  /*0940*/  IMAD.MOV.U32 R6, RZ, RZ, R10 ;  /* 0x000000ffff067224 */ /* 0x000fe400078e000a */
[----:B------:R-:W-:Y:S02]  /*0950*/  IMAD.MOV.U32 R13, RZ, RZ, 0x1f ;  /* 0x0000001fff0d7424 */ /* 0x000fe400078e00ff */
[----:B------:R-:W-:-:S07]  /*0960*/  IMAD.MOV.U32 R11, RZ, RZ, -0x1 ;  /* 0xffffffffff0b7424 */ /* 0x000fce00078e00ff */
[----:B0-----:R-:W-:Y:S05]  /*0970*/  WARPSYNC.COLLECTIVE R11, `(.L_x_54) ;  /* 0x000000000b087348 */ /* 0x001fea0003c00000 */
[----:B------:R1:W2:Y:S02]  /*0980*/  SHFL.DOWN P3, R10, R6, R12, R13 ;  /* 0x0800000c060a7389 */ /* 0x0002a4000006000d */
[----:B012---:R-:W-:Y:S05]  /*0990*/  ENDCOLLECTIVE ;  /* 0x000000000000791b */ /* 0x007fea0003800000 */
.L_x_54:
[----:B------:R-:W-:Y:S05]  /*09a0*/  BSYNC B0 ;  /* 0x0000000000007941 */ /* 0x000fea0003800000 */
.L_x_53:
[----:B------:R-:W-:Y:S05]  /*09b0*/  BRA `(.L_x_38) ;  /* 0xfffffff800507947 */ /* 0x000fea000383ffff */
.L_x_44:
[----:B-1----:R-:W-:Y:S01]  /*09c0*/  MOV R6, R8 ;  /* 0x0000000800067202 */ /* 0x002fe20000000f00 */
[----:B------:R-:W-:Y:S01]  /*09d0*/  IMAD.MOV.U32 R12, RZ, RZ, 0x10 ;  /* 0x00000010ff0c7424 */ /* 0x000fe200078e00ff */
[----:B0-----:R-:W-:Y:S01]  /*09e0*/  MOV R11, 0xffffffff ;  /* 0xffffffff000b7802 */ /* 0x001fe20000000f00 */
[----:B------:R-:W-:-:S07]  /*09f0*/  IMAD.MOV.U32 R13, RZ, RZ, 0x1f ;  /* 0x0000001fff0d7424 */ /* 0x000fce00078e00ff */
[----:B------:R-:W-:Y:S05]  /*0a00*/  WARPSYNC.COLLECTIVE R11, `(.L_x_55) ;  /* 0x000000000b087348 */ /* 0x000fea0003c00000 */
[----:B------:R0:W1:Y:S02]  /*0a10*/  SHFL.DOWN P3, R10, R6, R12, R13 ;  /* 0x0800000c060a7389 */ /* 0x000064000006000d */
[----:B01----:R-:W-:Y:S05]  /*0a20*/  ENDCOLLECTIVE ;  /* 0x000000000000791b */ /* 0x003fea0003800000 */
.L_x_55:
[----:B------:R-:W-:Y:S02]  /*0a30*/  HFMA2 R12, -RZ, RZ, 0, 4.76837158203125e-07 ;  /* 0x00000008ff0c7431 */ /* 0x000fe400000001ff */
[----:B------:R-:W-:-:S04]  /*0a40*/  IMAD.MOV.U32 R3, RZ, RZ, R10 ;  /* 0x000000ffff037224 */ /* 0x000fc800078e000a */
[----:B------:R-:W-:-:S04]  /*0a50*/  FADD R3, R3, R8 ;  /* 0x0000000803037221 */ /* 0x000fc80000000000 */
[----:B------:R-:W-:-:S07]  /*0a60*/  IMAD.MOV.U32 R6, RZ, RZ, R3 ;  /* 0x000000ffff067224 */ /* 0x000fce00078e0003 */
[----:B------:R-:W-:Y:S05]  /*0a70*/  WARPSYNC.COLLECTIVE R11, `(.L_x_56) ;  /* 0x000000000b087348 */ /* 0x000fea0003c00000 */
[----:B------:R0:W1:Y:S02]  /*0a80*/  SHFL.DOWN P3, R10, R6, R12, R13 ;  /* 0x0800000c060a7389 */ /* 0x000064000006000d */
[----:B01----:R-:W-:Y:S05]  /*0a90*/  ENDCOLLECTIVE ;  /* 0x000000000000791b */ /* 0x003fea0003800000 */
.L_x_56:
[----:B------:R-:W-:Y:S01]  /*0aa0*/  MOV R12, 0x4 ;  /* 0x00000004000c7802 */ /* 0x000fe20000000f00 */
[----:B------:R-:W-:-:S04]  /*0ab0*/  IMAD.MOV.U32 R0, RZ, RZ, R10 ;  /* 0x000000ffff007224 */ /* 0x000fc800078e000a */
[----:B------:R-:W-:-:S04]  /*0ac0*/  FADD R0, R3, R0 ;  /* 0x0000000003007221 */ /* 0x000fc80000000000 */
[----:B------:R-:W-:-:S07]  /*0ad0*/  IMAD.MOV.U32 R6, RZ, RZ, R0 ;  /* 0x000000ffff067224 */ /* 0x000fce00078e0000 */
[----:B------:R-:W-:Y:S05]  /*0ae0*/  WARPSYNC.COLLECTIVE R11, `(.L_x_57) ;  /* 0x000000000b087348 */ /* 0x000fea0003c00000 */
[----:B------:R0:W1:Y:S02]  /*0af0*/  SHFL.DOWN P3, R10, R6, R12, R13 ;  /* 0x0800000c060a7389 */ /* 0x000064000006000d */
[----:B01----:R-:W-:Y:S05]  /*0b00*/  ENDCOLLECTIVE ;  /* 0x000000000000791b */ /* 0x003fea0003800000 */
.L_x_57:
[----:B------:R-:W-:Y:S02]  /*0b10*/  HFMA2 R12, -RZ, RZ, 0, 1.1920928955078125e-07 ;  /* 0x00000002ff0c7431 */ /* 0x000fe400000001ff */
[----:B------:R-:W-:-:S04]  /*0b20*/  IMAD.MOV.U32 R5, RZ, RZ, R10 ;  /* 0x000000ffff057224 */ /* 0x000fc800078e000a */
[----:B------:R-:W-:-:S04]  /*0b30*/  FADD R5, R0, R5 ;  /* 0x0000000500057221 */ /* 0x000fc80000000000 */
[----:B------:R-:W-:-:S07]  /*0b40*/  IMAD.MOV.U32 R6, RZ, RZ, R5 ;  /* 0x000000ffff067224 */ /* 0x000fce00078e0005 */
[----:B------:R-:W-:Y:S05]  /*0b50*/  WARPSYNC.COLLECTIVE R11, `(.L_x_58) ;  /* 0x000000000b087348 */ /* 0x000fea0003c00000 */
[----:B------:R0:W1:Y:S02]  /*0b60*/  SHFL.DOWN P3, R10, R6, R12, R13 ;  /* 0x0800000c060a7389 */ /* 0x000064000006000d */
[----:B01----:R-:W-:Y:S05]  /*0b70*/  ENDCOLLECTIVE ;  /* 0x000000000000791b */ /* 0x003fea0003800000 */
.L_x_58:
[----:B------:R-:W-:Y:S01]  /*0b80*/  IMAD.MOV.U32 R2, RZ, RZ, R10 ;  /* 0x000000ffff027224 */ /* 0x000fe200078e000a */
[----:B------:R-:W-:Y:S06]  /*0b90*/  BRA `(.L_x_59) ;  /* 0xfffffff800887947 */ /* 0x000fec000383ffff */
.L_x_45:
[----:B------:R-:W-:Y:S01]  /*0ba0*/  BSSY B0, `(.L_x_60) ;  /* 0x0000008000007945 */ /* 0x000fe20003800000 */
[----:B------:R-:W-:Y:S01]  /*0bb0*/  IMAD.MOV.U32 R6, RZ, RZ, R2 ;  /* 0x000000ffff067224 */ /* 0x000fe200078e0002 */
[----:B------:R-:W-:Y:S01]  /*0bc0*/  MOV R12, 0x1 ;  /* 0x00000001000c7802 */ /* 0x000fe20000000f00 */
[----:B------:R-:W-:Y:S02]  /*0bd0*/  IMAD.MOV.U32 R13, RZ, RZ, 0x1f ;  /* 0x0000001fff0d7424 */ /* 0x000fe400078e00ff */
[----:B------:R-:W-:-:S07]  /*0be0*/  IMAD.MOV.U32 R11, RZ, RZ, -0x1 ;  /* 0xffffffffff0b7424 */ /* 0x000fce00078e00ff */
[----:B0-----:R-:W-:Y:S05]  /*0bf0*/  WARPSYNC.COLLECTIVE R11, `(.L_x_61) ;  /* 0x000000000b087348 */ /* 0x001fea0003c00000 */
[----:B------:R1:W2:Y:S02]  /*0c00*/  SHFL.DOWN P3, R10, R6, R12, R13 ;  /* 0x0800000c060a7389 */ /* 0x0002a4000006000d */
[----:B012---:R-:W-:Y:S05]  /*0c10*/  ENDCOLLECTIVE ;  /* 0x000000000000791b */ /* 0x007fea0003800000 */
.L_x_61:
[----:B------:R-:W-:Y:S05]  /*0c20*/  BSYNC B0 ;  /* 0x0000000000007941 */ /* 0x000fea0003800000 */
.L_x_60:
[----:B------:R-:W-:Y:S05]  /*0c30*/  BRA `(.L_x_43) ;  /* 0xfffffff8006c7947 */ /* 0x000fea000383ffff */
        .weak           $__internal_2_$__cuda_sm3x_div_rn_noftz_f32_slowpath
        .type           $__internal_2_$__cuda_sm3x_div_rn_noftz_f32_slowpath,@function
        .size           $__internal_2_$__cuda_sm3x_div_rn_noftz_f32_slowpath,(.L_x_79 - $__internal_2_$__cuda_sm3x_div_rn_noftz_f32_slowpath)
$__internal_2_$__cuda_sm3x_div_rn_noftz_f32_slowpath:
[----:B------:R-:W-:Y:S01]  /*0c40*/  SHF.R.U32.HI R5, RZ, 0x17, R6 ;  /* 0x00000017ff057819 */ /* 0x000fe20000011606 */
[----:B------:R-:W-:Y:S01]  /*0c50*/  BSSY.RECONVERGENT B1, `(.L_x_62) ;  /* 0x0000063000017945 */ /* 0x000fe20003800200 */
[----:B------:R-:W-:Y:S02]  /*0c60*/  SHF.R.U32.HI R0, RZ, 0x17, R3 ;  /* 0x00000017ff007819 */ /* 0x000fe40000011603 */
[----:B------:R-:W-:Y:S02]  /*0c70*/  LOP3.LUT R5, R5, 0xff, RZ, 0xc0, !PT ;  /* 0x000000ff05057812 */ /* 0x000fe400078ec0ff */
[----:B------:R-:W-:Y:S02]  /*0c80*/  LOP3.LUT R10, R0, 0xff, RZ, 0xc0, !PT ;  /* 0x000000ff000a7812 */ /* 0x000fe400078ec0ff */
[----:B------:R-:W-:-:S03]  /*0c90*/  IADD3 R8, PT, PT, R5, -0x1, RZ ;  /* 0xffffffff05087810 */ /* 0x000fc60007ffe0ff */
[----:B------:R-:W-:Y:S01]  /*0ca0*/  VIADD R9, R10, 0xffffffff ;  /* 0xffffffff0a097836 */ /* 0x000fe20000000000 */
        /* <DEDUP_REMOVED lines=26> */
[----:B------:R-:W-:-:S03]  /*0e50*/  @!P1 FFMA R6, R0, 1.84467440737095516160e+19, RZ ;  /* 0x5f80000000069823 */ /* 0x000fc600000000ff */
[----:B------:R-:W-:-:S07]  /*0e60*/  @!P1 IADD3 R7, PT, PT, R7, 0x40, RZ ;  /* 0x0000004007079810 */ /* 0x000fce0007ffe0ff */
.L_x_63:
[----:B------:R-:W-:Y:S01]  /*0e70*/  LEA R9, R5, 0xc0800000, 0x17 ;  /* 0xc080000005097811 */ /* 0x000fe200078eb8ff */
[----:B------:R-:W-:Y:S04]  /*0e80*/  BSSY.RECONVERGENT B2, `(.L_x_68) ;  /* 0x0000036000027945 */ /* 0x000fe80003800200 */
[----:B------:R-:W-:Y:S02]  /*0e90*/  IMAD.IADD R9, R6, 0x1, -R9 ;  /* 0x0000000106097824 */ /* 0x000fe400078e0a09 */
[----:B------:R-:W-:Y:S02]  /*0ea0*/  VIADD R6, R10, 0xffffff81 ;  /* 0xffffff810a067836 */ /* 0x000fe40000000000 */
[----:B------:R-:W0:Y:S01]  /*0eb0*/  MUFU.RCP R8, R9 ;  /* 0x0000000900087308 */ /* 0x000e220000001000 */
[----:B------:R-:W-:Y:S01]  /*0ec0*/  FADD.FTZ R11, -R9, -RZ ;  /* 0x800000ff090b7221 */ /* 0x000fe20000010100 */
[C---:B------:R-:W-:Y:S01]  /*0ed0*/  IMAD R0, R6.reuse, -0x800000, R3 ;  /* 0xff80000006007824 */ /* 0x040fe200078e0203 */
[----:B------:R-:W-:-:S04]  /*0ee0*/  IADD3 R6, PT, PT, R6, 0x7f, -R5 ;  /* 0x0000007f06067810 */ /* 0x000fc80007ffe805 */
[----:B------:R-:W-:Y:S01]  /*0ef0*/  IADD3 R6, PT, PT, R6, R7, RZ ;  /* 0x0000000706067210 */ /* 0x000fe20007ffe0ff */
        /* <DEDUP_REMOVED lines=26> */
[----:B------:R-:W-:Y:S01]  /*10a0*/  IADD3 R8, PT, PT, R7, 0x20, RZ ;  /* 0x0000002007087810 */ /* 0x000fe20007ffe0ff */
[----:B------:R-:W-:Y:S01]  /*10b0*/  IMAD.MOV R7, RZ, RZ, -R7 ;  /* 0x000000ffff077224 */ /* 0x000fe200078e0a07 */
        /* <DEDUP_REMOVED lines=14> */
.L_x_70:
[----:B------:R-:W-:-:S04]  /*11a0*/  LOP3.LUT R0, R0, 0x80000000, RZ, 0xc0, !PT ;  /* 0x8000000000007812 */ /* 0x000fc800078ec0ff */
[----:B------:R-:W-:Y:S01]  /*11b0*/  LOP3.LUT R0, R0, 0x7f800000, RZ, 0xfc, !PT ;  /* 0x7f80000000007812 */ /* 0x000fe200078efcff */
[----:B------:R-:W-:Y:S06]  /*11c0*/  BRA `(.L_x_71) ;  /* 0x0000000000047947 */ /* 0x000fec0003800000 */
.L_x_69:
[----:B------:R-:W-:-:S07]  /*11d0*/  LEA R0, R6, R0, 0x17 ;  /* 0x0000000006007211 */ /* 0x000fce00078eb8ff */
.L_x_71:
[----:B------:R-:W-:Y:S05]  /*11e0*/  BSYNC.RECONVERGENT B2 ;  /* 0x0000000000027941 */ /* 0x000fea0003800200 */
.L_x_68:
[----:B------:R-:W-:Y:S05]  /*11f0*/  BRA `(.L_x_72) ;  /* 0x0000000000207947 */ /* 0x000fea0003800000 */
.L_x_67:
[----:B------:R-:W-:-:S04]  /*1200*/  LOP3.LUT R0, R6, 0x80000000, R3, 0x48, !PT ;  /* 0x8000000006007812 */ /* 0x000fc800078e4803 */
[----:B------:R-:W-:Y:S01]  /*1210*/  LOP3.LUT R0, R0, 0x7f800000, RZ, 0xfc, !PT ;  /* 0x7f80000000007812 */ /* 0x000fe200078efcff */
[----:B------:R-:W-:Y:S06]  /*1220*/  BRA `(.L_x_72) ;  /* 0x0000000000147947 */ /* 0x000fec0003800000 */
.L_x_66:
[----:B------:R-:W-:Y:S01]  /*1230*/  LOP3.LUT R0, R6, 0x80000000, R3, 0x48, !PT ;  /* 0x8000000006007812 */ /* 0x000fe200078e4803 */
[----:B------:R-:W-:Y:S06]  /*1240*/  BRA `(.L_x_72) ;  /* 0x00000000000c7947 */ /* 0x000fec0003800000 */
.L_x_65:
[----:B------:R-:W0:Y:S01]  /*1250*/  MUFU.RSQ R0, -QNAN ;  /* 0xffc0000000007908 */ /* 0x000e220000001400 */
[----:B------:R-:W-:Y:S05]  /*1260*/  BRA `(.L_x_72) ;  /* 0x0000000000047947 */ /* 0x000fea0003800000 */
.L_x_64:
[----:B------:R-:W-:-:S07]  /*1270*/  FADD.FTZ R0, R3, R0 ;  /* 0x0000000003007221 */ /* 0x000fce0000010000 */
.L_x_72:
[----:B------:R-:W-:Y:S05]  /*1280*/  BSYNC.RECONVERGENT B1 ;  /* 0x0000000000017941 */ /* 0x000fea0003800200 */
.L_x_62:
[----:B------:R-:W-:-:S04]  /*1290*/  IMAD.MOV.U32 R3, RZ, RZ, 0x0 ;  /* 0x00000000ff037424 */ /* 0x000fc800078e00ff */
[----:B0-----:R-:W-:Y:S05]  /*12a0*/  RET.REL.NODEC R2 `(_Z22optimizedOnlineSoftmaxPfS_i) ;  /* 0xffffffec02547950 */ /* 0x001fea0003c3ffff */
.L_x_73:
        /* <DEDUP_REMOVED lines=13> */
.L_x_79:


//--------------------- .text._Z7findMaxPfS_i     --------------------------
	.section	.text._Z7findMaxPfS_i,"ax",@progbits
	.align	128
        .global         _Z7findMaxPfS_i
        .type           _Z7findMaxPfS_i,@function
        .size           _Z7findMaxPfS_i,(.L_x_83 - _Z7findMaxPfS_i)
        .other          _Z7findMaxPfS_i,@"STO_CUDA_ENTRY STV_DEFAULT"
_Z7findMaxPfS_i:
.text._Z7findMaxPfS_i:
[----:B------:R-:W-:Y:S01]  /*0000*/  LDC R1, c[0x0][0x37c] ;  /* 0x0000df00ff017b82 */ /* 0x000fe20000000800 */
[----:B------:R-:W0:Y:S01]  /*0010*/  S2R R6, SR_TID.X ;  /* 0x0000000000067919 */ /* 0x000e220000002100 */
[----:B------:R-:W0:Y:S01]  /*0020*/  LDCU UR8, c[0x0][0x360] ;  /* 0x00006c00ff0877ac */ /* 0x000e220008000800 */
[----:B------:R-:W-:Y:S01]  /*0030*/  IMAD.MOV.U32 R4, RZ, RZ, -0x800000 ;  /* 0xff800000ff047424 */ /* 0x000fe200078e00ff */
[----:B------:R-:W0:Y:S01]  /*0040*/  S2R R7, SR_CTAID.X ;  /* 0x0000000000077919 */ /* 0x000e220000002500 */
[----:B------:R-:W1:Y:S01]  /*0050*/  LDCU UR4, c[0x0][0x390] ;  /* 0x00007200ff0477ac */ /* 0x000e620008000800 */
[----:B------:R-:W2:Y:S01]  /*0060*/  LDCU.64 UR6, c[0x0][0x358] ;  /* 0x00006b00ff0677ac */ /* 0x000ea20008000a00 */
[----:B0-----:R-:W-:-:S05]  /*0070*/  IMAD R5, R7, UR8, R6 ;  /* 0x0000000807057c24 */ /* 0x001fca000f8e0206 */
[----:B-1----:R-:W-:-:S13]  /*0080*/  ISETP.GE.AND P0, PT, R5, UR4, PT ;  /* 0x0000000405007c0c */ /* 0x002fda000bf06270 */
[----:B------:R-:W0:Y:S02]  /*0090*/  @!P0 LDC.64 R2, c[0x0][0x380] ;  /* 0x0000e000ff028b82 */ /* 0x000e240000000a00 */
[----:B0-----:R-:W-:-:S05]  /*00a0*/  @!P0 IMAD.WIDE R2, R5, 0x4, R2 ;  /* 0x0000000405028825 */ /* 0x001fca00078e0202 */
[----:B--2---:R-:W2:Y:S01]  /*00b0*/  @!P0 LDG.E R4, desc[UR6][R2.64] ;  /* 0x0000000602048981 */ /* 0x004ea2000c1e1900 */
[----:B------:R-:W0:Y:S01]  /*00c0*/  S2UR UR5, SR_CgaCtaId ;  /* 0x00000000000579c3 */ /* 0x000e220000008800 */
[----:B------:R-:W-:Y:S01]  /*00d0*/  IMAD.U32 R0, RZ, RZ, UR8 ;  /* 0x00000008ff007e24 */ /* 0x000fe2000f8e00ff */
[----:B------:R-:W-:Y:S01]  /*00e0*/  UMOV UR4, 0x400 ;  /* 0x0000040000047882 */ /* 0x000fe20000000000 */
[----:B------:R-:W-:-:S03]  /*00f0*/  ISETP.NE.AND P0, PT, R6, RZ, PT ;  /* 0x000000ff0600720c */ /* 0x000fc60003f05270 */
[----:B------:R-:W-:Y:S01]  /*0100*/  ISETP.GE.U32.AND P1, PT, R0, 0x2, PT ;  /* 0x000000020000780c */ /* 0x000fe20003f26070 */
[----:B0-----:R-:W-:-:S06]  /*0110*/  ULEA UR4, UR5, UR4, 0x18 ;  /* 0x0000000405047291 */ /* 0x001fcc000f8ec0ff */
[----:B------:R-:W-:-:S05]  /*0120*/  LEA R5, R6, UR4, 0x2 ;  /* 0x0000000406057c11 */ /* 0x000fca000f8e10ff */
[----:B--2---:R0:W-:Y:S01]  /*0130*/  STS [R5], R4 ;  /* 0x0000000405007388 */ /* 0x0041e20000000800 */
[----:B------:R-:W-:Y:S06]  /*0140*/  BAR.SYNC.DEFER_BLOCKING 0x0 ;  /* 0x0000000000007b1d */ /* 0x000fec0000010000 */
[----:B------:R-:W-:Y:S05]  /*0150*/  @!P1 BRA `(.L_x_74) ;  /* 0x00000000002c9947 */ /* 0x000fea0003800000 */
.L_x_75:
[----:B0-----:R-:W-:-:S04]  /*0160*/  SHF.R.U32.HI R4, RZ, 0x1, R0 ;  /* 0x00000001ff047819 */ /* 0x001fc80000011600 */
        /* <DEDUP_REMOVED lines=10> */
.L_x_74:
[----:B------:R-:W-:Y:S05]  /*0210*/  @P0 EXIT ;  /* 0x000000000000094d */ /* 0x000fea0003800000 */
[----:B------:R-:W1:Y:S01]  /*0220*/  S2UR UR5, SR_CgaCtaId ;  /* 0x00000000000579c3 */ /* 0x000e620000008800 */
[----:B------:R-:W-:-:S07]  /*0230*/  UMOV UR4, 0x400 ;  /* 0x0000040000047882 */ /* 0x000fce0000000000 */
[----:B------:R-:W2:Y:S01]  /*0240*/  LDC.64 R2, c[0x0][0x388] ;  /* 0x0000e200ff027b82 */ /* 0x000ea20000000a00 */
[----:B-1----:R-:W-:Y:S01]  /*0250*/  ULEA UR4, UR5, UR4, 0x18 ;  /* 0x0000000405047291 */ /* 0x002fe2000f8ec0ff */
[----:B--2---:R-:W-:-:S08]  /*0260*/  IMAD.WIDE.U32 R2, R7, 0x4, R2 ;  /* 0x0000000407027825 */ /* 0x004fd000078e0002 */
[----:B0-----:R-:W0:Y:S04]  /*0270*/  LDS R5, [UR4] ;  /* 0x00000004ff057984 */ /* 0x001e280008000800 */
[----:B0-----:R-:W-:Y:S01]  /*0280*/  STG.E desc[UR6][R2.64], R5 ;  /* 0x0000000502007986 */ /* 0x001fe2000c101906 */
[----:B------:R-:W-:Y:S05]  /*0290*/  EXIT ;  /* 0x000000000000794d */ /* 0x000fea0003800000 */
.L_x_76:
        /* <DEDUP_REMOVED lines=14> */
.L_x_83:


//--------------------- .nv.shared._Z15standardSoftmaxPfS_i --------------------------
	.section	.nv.shared._Z15standardSoftmaxPfS_i,"aw",@nobits
	.sectionflags	@""
	.align	16
	.zero		1024


//--------------------- .nv.shared.reserved.0     --------------------------
	.section	.nv.shared.reserved.0,"aw",@nobits
	.weak		__nv_reservedSMEM_offset_0_alias
	.size		__nv_reservedSMEM_offset_0_alias, 0, 64
	.other		__nv_reservedSMEM_offset_0_alias,@"STO_CUDA_RESERVED_SHARED STV_DEFAULT"
__nv_reservedSMEM_offset_0_alias:
	.zero		0
	.zero		64


//--------------------- .nv.shared._Z18batchOnlineSoftmaxPfS_ii --------------------------
	.section	.nv.shared._Z18batchOnlineSoftmaxPfS_ii,"aw",@nobits
	.sectionflags	@""
	.align	16
	.zero		1024


//--------------------- .nv.shared._Z22optimizedOnlineSoftmaxPfS_i --------------------------
	.section	.nv.shared._Z22optimizedOnlineSoftmaxPfS_i,"aw",@nobits
	.sectionflags	@""
	.align	16
	.zero		1024


//--------------------- .nv.shared._Z7findMaxPfS_i --------------------------
	.section	.nv.shared._Z7findMaxPfS_i,"aw",@nobits
	.sectionflags	@""
	.align	16
	.zero		1024


//--------------------- .nv.constant0._Z15standardSoftmaxPfS_i --------------------------
	.section	.nv.constant0._Z15standardSoftmaxPfS_i,"a",@progbits
	.sectionflags	@""
	.align	4
.nv.constant0._Z15standardSoftmaxPfS_i:
	.zero		916


//--------------------- .nv.constant0._Z18batchOnlineSoftmaxPfS_ii --------------------------
	.section	.nv.constant0._Z18batchOnlineSoftmaxPfS_ii,"a",@progbits
	.sectionflags	@""
	.align	4
.nv.constant0._Z18batchOnlineSoftmaxPfS_ii:
	.zero		920


//--------------------- .nv.constant0._Z22optimizedOnlineSoftmaxPfS_i --------------------------
	.section	.nv.constant0._Z22optimizedOnlineSoftmaxPfS_i,"a",@progbits
	.sectionflags	@""
	.align	4
.nv.constant0._Z22optimizedOnlineSoftmaxPfS_i:
	.zero		916


//--------------------- .nv.constant0._Z7findMaxPfS_i --------------------------
	.section	.nv.constant0._Z7findMaxPfS_i,"a",@progbits
	.sectionflags	@""
	.align	4
.nv.constant0._Z7findMaxPfS_i:
	.zero		916


//--------------------- SYMBOLS --------------------------

	.type		.nv.reservedSmem.offset0,@object
	.size		.nv.reservedSmem.offset0,0x4
	.type		.nv.reservedSmem.cap,@object
	.size		.nv.reservedSmem.cap,0x4
